//
// Generated by NVIDIA NVVM Compiler
//
// Compiler Build ID: CL-36424714
// Cuda compilation tools, release 13.0, V13.0.88
// Based on NVVM 20.0.0
//

.version 9.0
.target sm_100
.address_size 64

	// .globl	_Z20euler_integration_vxPfS_S_iiif

.visible .entry _Z20euler_integration_vxPfS_S_iiif(
	.param .u64 .ptr .align 1 _Z20euler_integration_vxPfS_S_iiif_param_0,
	.param .u64 .ptr .align 1 _Z20euler_integration_vxPfS_S_iiif_param_1,
	.param .u64 .ptr .align 1 _Z20euler_integration_vxPfS_S_iiif_param_2,
	.param .u32 _Z20euler_integration_vxPfS_S_iiif_param_3,
	.param .u32 _Z20euler_integration_vxPfS_S_iiif_param_4,
	.param .u32 _Z20euler_integration_vxPfS_S_iiif_param_5,
	.param .f32 _Z20euler_integration_vxPfS_S_iiif_param_6
)
{
	.reg .pred 	%p<31>;
	.reg .b32 	%r<48>;
	.reg .b32 	%f<199>;
	.reg .b64 	%rd<13>;

	ld.param.u64 	%rd5, [_Z20euler_integration_vxPfS_S_iiif_param_0];
	ld.param.u64 	%rd6, [_Z20euler_integration_vxPfS_S_iiif_param_1];
	ld.param.u64 	%rd7, [_Z20euler_integration_vxPfS_S_iiif_param_2];
	ld.param.u32 	%r7, [_Z20euler_integration_vxPfS_S_iiif_param_3];
	ld.param.u32 	%r8, [_Z20euler_integration_vxPfS_S_iiif_param_5];
	ld.param.f32 	%f20, [_Z20euler_integration_vxPfS_S_iiif_param_6];
	mov.u32 	%r9, %tid.x;
	mov.u32 	%r10, %ctaid.x;
	mov.u32 	%r1, %ntid.x;
	mad.lo.s32 	%r47, %r10, %r1, %r9;
	setp.ge.s32 	%p1, %r47, %r7;
	@%p1 bra 	$L__BB0_20;
	add.s32 	%r11, %r8, -1;
	mul.lo.s32 	%r3, %r11, %r7;
	mov.u32 	%r12, %nctaid.x;
	mul.lo.s32 	%r4, %r12, %r1;
	cvta.to.global.u64 	%rd1, %rd7;
	cvta.to.global.u64 	%rd2, %rd5;
	cvta.to.global.u64 	%rd3, %rd6;
	mul.wide.s32 	%rd11, %r7, 4;
$L__BB0_2:
	add.s32 	%r13, %r47, %r3;
	mul.wide.s32 	%rd8, %r13, 4;
	add.s64 	%rd4, %rd1, %rd8;
	ld.global.f32 	%f1, [%rd4];
	add.s64 	%rd9, %rd2, %rd8;
	ld.global.f32 	%f2, [%rd9];
	add.s64 	%rd10, %rd3, %rd8;
	ld.global.f32 	%f3, [%rd10];
	abs.f32 	%f4, %f2;
	setp.eq.f32 	%p2, %f2, 0f3F800000;
	mov.f32 	%f196, 0f3F800000;
	@%p2 bra 	$L__BB0_7;
	setp.num.f32 	%p3, %f4, %f4;
	@%p3 bra 	$L__BB0_5;
	mov.f32 	%f77, 0f40000000;
	add.rn.f32 	%f196, %f2, %f77;
	bra.uni 	$L__BB0_7;
$L__BB0_5:
	setp.lt.f32 	%p4, %f4, 0f00800000;
	mul.f32 	%f22, %f4, 0f4B800000;
	selp.f32 	%f23, %f22, %f4, %p4;
	mov.b32 	%r14, %f23;
	add.s32 	%r15, %r14, -1060439283;
	and.b32  	%r16, %r15, -8388608;
	sub.s32 	%r17, %r14, %r16;
	mov.b32 	%f24, %r17;
	cvt.rn.f32.s32 	%f25, %r16;
	selp.f32 	%f26, 0fC1C00000, 0f00000000, %p4;
	fma.rn.f32 	%f27, %f25, 0f34000000, %f26;
	add.f32 	%f28, %f24, 0fBF800000;
	add.f32 	%f29, %f24, 0f3F800000;
	rcp.approx.ftz.f32 	%f30, %f29;
	add.f32 	%f31, %f28, %f28;
	mul.f32 	%f32, %f31, %f30;
	mul.f32 	%f33, %f32, %f32;
	neg.f32 	%f34, %f32;
	sub.f32 	%f35, %f28, %f32;
	add.f32 	%f36, %f35, %f35;
	fma.rn.f32 	%f37, %f34, %f28, %f36;
	mul.rn.f32 	%f38, %f30, %f37;
	fma.rn.f32 	%f39, %f33, 0f3A2C32E4, 0f3B52E7DB;
	fma.rn.f32 	%f40, %f39, %f33, 0f3C93BB73;
	fma.rn.f32 	%f41, %f40, %f33, 0f3DF6384F;
	mul.rn.f32 	%f42, %f41, %f33;
	fma.rn.f32 	%f43, %f32, 0f3FB8AA3B, %f27;
	mul.f32 	%f44, %f42, 0f40400000;
	sub.f32 	%f45, %f27, %f43;
	fma.rn.f32 	%f46, %f32, 0f3FB8AA3B, %f45;
	fma.rn.f32 	%f47, %f38, 0f3FB8AA3B, %f46;
	fma.rn.f32 	%f48, %f32, 0f32A55E34, %f47;
	fma.rn.f32 	%f49, %f44, %f38, %f48;
	fma.rn.f32 	%f50, %f42, %f32, %f49;
	add.rn.f32 	%f51, %f43, %f50;
	mov.f32 	%f52, 0f40000000;
	mul.rn.f32 	%f53, %f51, %f52;
	cvt.rni.f32.f32 	%f54, %f53;
	sub.f32 	%f55, %f53, %f54;
	neg.f32 	%f56, %f53;
	fma.rn.f32 	%f57, %f51, 0f40000000, %f56;
	neg.f32 	%f58, %f43;
	add.rn.f32 	%f59, %f51, %f58;
	neg.f32 	%f60, %f59;
	add.rn.f32 	%f61, %f50, %f60;
	fma.rn.f32 	%f62, %f61, 0f40000000, %f57;
	add.f32 	%f63, %f55, %f62;
	setp.gt.f32 	%p5, %f54, 0f00000000;
	selp.b32 	%r18, 0, -2097152000, %p5;
	setp.neu.f32 	%p6, %f2, 0f00000000;
	setp.neu.f32 	%p7, %f4, 0f7F800000;
	setp.lt.f32 	%p8, %f53, 0f00000000;
	selp.f32 	%f64, 0f00000000, 0f7F800000, %p8;
	abs.f32 	%f65, %f53;
	setp.gt.f32 	%p9, %f65, 0f43180000;
	cvt.rzi.s32.f32 	%r19, %f54;
	shl.b32 	%r20, %r19, 23;
	sub.s32 	%r21, %r20, %r18;
	mov.b32 	%f66, %r21;
	add.s32 	%r22, %r18, 2130706432;
	mov.b32 	%f67, %r22;
	fma.rn.f32 	%f68, %f63, 0f391FCB8E, 0f3AAF85ED;
	fma.rn.f32 	%f69, %f68, %f63, 0f3C1D9856;
	fma.rn.f32 	%f70, %f69, %f63, 0f3D6357BB;
	fma.rn.f32 	%f71, %f70, %f63, 0f3E75FDEC;
	fma.rn.f32 	%f72, %f71, %f63, 0f3F317218;
	fma.rn.f32 	%f73, %f72, %f63, 0f3F800000;
	mul.f32 	%f74, %f73, %f67;
	mul.f32 	%f75, %f74, %f66;
	selp.f32 	%f196, %f64, %f75, %p9;
	and.pred  	%p10, %p6, %p7;
	@%p10 bra 	$L__BB0_7;
	add.f32 	%f76, %f2, %f2;
	mov.b32 	%r23, %f76;
	and.b32  	%r24, %r23, 2147483647;
	mov.b32 	%f196, %r24;
$L__BB0_7:
	abs.f32 	%f9, %f3;
	setp.eq.f32 	%p11, %f3, 0f3F800000;
	mov.f32 	%f197, 0f3F800000;
	@%p11 bra 	$L__BB0_12;
	setp.num.f32 	%p12, %f9, %f9;
	@%p12 bra 	$L__BB0_10;
	mov.f32 	%f134, 0f40000000;
	add.rn.f32 	%f197, %f3, %f134;
	bra.uni 	$L__BB0_12;
$L__BB0_10:
	setp.lt.f32 	%p13, %f9, 0f00800000;
	mul.f32 	%f79, %f9, 0f4B800000;
	selp.f32 	%f80, %f79, %f9, %p13;
	mov.b32 	%r25, %f80;
	add.s32 	%r26, %r25, -1060439283;
	and.b32  	%r27, %r26, -8388608;
	sub.s32 	%r28, %r25, %r27;
	mov.b32 	%f81, %r28;
	cvt.rn.f32.s32 	%f82, %r27;
	selp.f32 	%f83, 0fC1C00000, 0f00000000, %p13;
	fma.rn.f32 	%f84, %f82, 0f34000000, %f83;
	add.f32 	%f85, %f81, 0fBF800000;
	add.f32 	%f86, %f81, 0f3F800000;
	rcp.approx.ftz.f32 	%f87, %f86;
	add.f32 	%f88, %f85, %f85;
	mul.f32 	%f89, %f88, %f87;
	mul.f32 	%f90, %f89, %f89;
	neg.f32 	%f91, %f89;
	sub.f32 	%f92, %f85, %f89;
	add.f32 	%f93, %f92, %f92;
	fma.rn.f32 	%f94, %f91, %f85, %f93;
	mul.rn.f32 	%f95, %f87, %f94;
	fma.rn.f32 	%f96, %f90, 0f3A2C32E4, 0f3B52E7DB;
	fma.rn.f32 	%f97, %f96, %f90, 0f3C93BB73;
	fma.rn.f32 	%f98, %f97, %f90, 0f3DF6384F;
	mul.rn.f32 	%f99, %f98, %f90;
	fma.rn.f32 	%f100, %f89, 0f3FB8AA3B, %f84;
	mul.f32 	%f101, %f99, 0f40400000;
	sub.f32 	%f102, %f84, %f100;
	fma.rn.f32 	%f103, %f89, 0f3FB8AA3B, %f102;
	fma.rn.f32 	%f104, %f95, 0f3FB8AA3B, %f103;
	fma.rn.f32 	%f105, %f89, 0f32A55E34, %f104;
	fma.rn.f32 	%f106, %f101, %f95, %f105;
	fma.rn.f32 	%f107, %f99, %f89, %f106;
	add.rn.f32 	%f108, %f100, %f107;
	mov.f32 	%f109, 0f40000000;
	mul.rn.f32 	%f110, %f108, %f109;
	cvt.rni.f32.f32 	%f111, %f110;
	sub.f32 	%f112, %f110, %f111;
	neg.f32 	%f113, %f110;
	fma.rn.f32 	%f114, %f108, 0f40000000, %f113;
	neg.f32 	%f115, %f100;
	add.rn.f32 	%f116, %f108, %f115;
	neg.f32 	%f117, %f116;
	add.rn.f32 	%f118, %f107, %f117;
	fma.rn.f32 	%f119, %f118, 0f40000000, %f114;
	add.f32 	%f120, %f112, %f119;
	setp.gt.f32 	%p14, %f111, 0f00000000;
	selp.b32 	%r29, 0, -2097152000, %p14;
	setp.neu.f32 	%p15, %f3, 0f00000000;
	setp.neu.f32 	%p16, %f9, 0f7F800000;
	setp.lt.f32 	%p17, %f110, 0f00000000;
	selp.f32 	%f121, 0f00000000, 0f7F800000, %p17;
	abs.f32 	%f122, %f110;
	setp.gt.f32 	%p18, %f122, 0f43180000;
	cvt.rzi.s32.f32 	%r30, %f111;
	shl.b32 	%r31, %r30, 23;
	sub.s32 	%r32, %r31, %r29;
	mov.b32 	%f123, %r32;
	add.s32 	%r33, %r29, 2130706432;
	mov.b32 	%f124, %r33;
	fma.rn.f32 	%f125, %f120, 0f391FCB8E, 0f3AAF85ED;
	fma.rn.f32 	%f126, %f125, %f120, 0f3C1D9856;
	fma.rn.f32 	%f127, %f126, %f120, 0f3D6357BB;
	fma.rn.f32 	%f128, %f127, %f120, 0f3E75FDEC;
	fma.rn.f32 	%f129, %f128, %f120, 0f3F317218;
	fma.rn.f32 	%f130, %f129, %f120, 0f3F800000;
	mul.f32 	%f131, %f130, %f124;
	mul.f32 	%f132, %f131, %f123;
	selp.f32 	%f197, %f121, %f132, %p18;
	and.pred  	%p19, %p15, %p16;
	@%p19 bra 	$L__BB0_12;
	add.f32 	%f133, %f3, %f3;
	mov.b32 	%r34, %f133;
	and.b32  	%r35, %r34, 2147483647;
	mov.b32 	%f197, %r35;
$L__BB0_12:
	add.f32 	%f14, %f196, %f197;
	abs.f32 	%f15, %f14;
	setp.eq.f32 	%p20, %f14, 0f3F800000;
	mov.f32 	%f198, 0f3F800000;
	@%p20 bra 	$L__BB0_19;
	setp.num.f32 	%p21, %f15, %f15;
	@%p21 bra 	$L__BB0_15;
	mov.f32 	%f192, 0f3FC00000;
	add.rn.f32 	%f198, %f14, %f192;
	bra.uni 	$L__BB0_19;
$L__BB0_15:
	setp.neu.f32 	%p22, %f14, 0f00000000;
	setp.neu.f32 	%p23, %f15, 0f7F800000;
	and.pred  	%p24, %p22, %p23;
	@%p24 bra 	$L__BB0_17;
	add.f32 	%f191, %f14, %f14;
	mov.b32 	%r45, %f191;
	and.b32  	%r46, %r45, 2147483647;
	mov.b32 	%f198, %r46;
	bra.uni 	$L__BB0_19;
$L__BB0_17:
	setp.lt.f32 	%p25, %f15, 0f00800000;
	mul.f32 	%f136, %f15, 0f4B800000;
	selp.f32 	%f137, %f136, %f15, %p25;
	mov.b32 	%r36, %f137;
	add.s32 	%r37, %r36, -1060439283;
	and.b32  	%r38, %r37, -8388608;
	sub.s32 	%r39, %r36, %r38;
	mov.b32 	%f138, %r39;
	cvt.rn.f32.s32 	%f139, %r38;
	selp.f32 	%f140, 0fC1C00000, 0f00000000, %p25;
	fma.rn.f32 	%f141, %f139, 0f34000000, %f140;
	add.f32 	%f142, %f138, 0fBF800000;
	add.f32 	%f143, %f138, 0f3F800000;
	rcp.approx.ftz.f32 	%f144, %f143;
	add.f32 	%f145, %f142, %f142;
	mul.f32 	%f146, %f145, %f144;
	mul.f32 	%f147, %f146, %f146;
	neg.f32 	%f148, %f146;
	sub.f32 	%f149, %f142, %f146;
	add.f32 	%f150, %f149, %f149;
	fma.rn.f32 	%f151, %f148, %f142, %f150;
	mul.rn.f32 	%f152, %f144, %f151;
	fma.rn.f32 	%f153, %f147, 0f3A2C32E4, 0f3B52E7DB;
	fma.rn.f32 	%f154, %f153, %f147, 0f3C93BB73;
	fma.rn.f32 	%f155, %f154, %f147, 0f3DF6384F;
	mul.rn.f32 	%f156, %f155, %f147;
	fma.rn.f32 	%f157, %f146, 0f3FB8AA3B, %f141;
	mul.f32 	%f158, %f156, 0f40400000;
	sub.f32 	%f159, %f141, %f157;
	fma.rn.f32 	%f160, %f146, 0f3FB8AA3B, %f159;
	fma.rn.f32 	%f161, %f152, 0f3FB8AA3B, %f160;
	fma.rn.f32 	%f162, %f146, 0f32A55E34, %f161;
	fma.rn.f32 	%f163, %f158, %f152, %f162;
	fma.rn.f32 	%f164, %f156, %f146, %f163;
	add.rn.f32 	%f165, %f157, %f164;
	mov.f32 	%f166, 0f3FC00000;
	mul.rn.f32 	%f167, %f165, %f166;
	cvt.rni.f32.f32 	%f168, %f167;
	sub.f32 	%f169, %f167, %f168;
	neg.f32 	%f170, %f167;
	fma.rn.f32 	%f171, %f165, 0f3FC00000, %f170;
	neg.f32 	%f172, %f157;
	add.rn.f32 	%f173, %f165, %f172;
	neg.f32 	%f174, %f173;
	add.rn.f32 	%f175, %f164, %f174;
	fma.rn.f32 	%f176, %f175, 0f3FC00000, %f171;
	add.f32 	%f177, %f169, %f176;
	setp.gt.f32 	%p26, %f168, 0f00000000;
	selp.b32 	%r40, 0, -2097152000, %p26;
	setp.geu.f32 	%p27, %f14, 0f00000000;
	setp.lt.f32 	%p28, %f167, 0f00000000;
	selp.f32 	%f178, 0f00000000, 0f7F800000, %p28;
	abs.f32 	%f179, %f167;
	setp.gt.f32 	%p29, %f179, 0f43180000;
	cvt.rzi.s32.f32 	%r41, %f168;
	shl.b32 	%r42, %r41, 23;
	sub.s32 	%r43, %r42, %r40;
	mov.b32 	%f180, %r43;
	add.s32 	%r44, %r40, 2130706432;
	mov.b32 	%f181, %r44;
	fma.rn.f32 	%f182, %f177, 0f391FCB8E, 0f3AAF85ED;
	fma.rn.f32 	%f183, %f182, %f177, 0f3C1D9856;
	fma.rn.f32 	%f184, %f183, %f177, 0f3D6357BB;
	fma.rn.f32 	%f185, %f184, %f177, 0f3E75FDEC;
	fma.rn.f32 	%f186, %f185, %f177, 0f3F317218;
	fma.rn.f32 	%f187, %f186, %f177, 0f3F800000;
	mul.f32 	%f188, %f187, %f181;
	mul.f32 	%f189, %f188, %f180;
	selp.f32 	%f198, %f178, %f189, %p29;
	@%p27 bra 	$L__BB0_19;
	mov.f32 	%f198, 0f7FFFFFFF;
$L__BB0_19:
	mul.f32 	%f193, %f2, 0fC21E0000;
	div.rn.f32 	%f194, %f193, %f198;
	fma.rn.f32 	%f195, %f20, %f194, %f1;
	add.s64 	%rd12, %rd4, %rd11;
	st.global.f32 	[%rd12], %f195;
	add.s32 	%r47, %r47, %r4;
	setp.lt.s32 	%p30, %r47, %r7;
	@%p30 bra 	$L__BB0_2;
$L__BB0_20:
	ret;

}
	// .globl	_Z19euler_integration_xPfS_iiif
.visible .entry _Z19euler_integration_xPfS_iiif(
	.param .u64 .ptr .align 1 _Z19euler_integration_xPfS_iiif_param_0,
	.param .u64 .ptr .align 1 _Z19euler_integration_xPfS_iiif_param_1,
	.param .u32 _Z19euler_integration_xPfS_iiif_param_2,
	.param .u32 _Z19euler_integration_xPfS_iiif_param_3,
	.param .u32 _Z19euler_integration_xPfS_iiif_param_4,
	.param .f32 _Z19euler_integration_xPfS_iiif_param_5
)
{
	.reg .pred 	%p<3>;
	.reg .b32 	%r<16>;
	.reg .b32 	%f<5>;
	.reg .b64 	%rd<11>;

	ld.param.u64 	%rd3, [_Z19euler_integration_xPfS_iiif_param_0];
	ld.param.u64 	%rd4, [_Z19euler_integration_xPfS_iiif_param_1];
	ld.param.u32 	%r7, [_Z19euler_integration_xPfS_iiif_param_2];
	ld.param.u32 	%r8, [_Z19euler_integration_xPfS_iiif_param_4];
	ld.param.f32 	%f1, [_Z19euler_integration_xPfS_iiif_param_5];
	mov.u32 	%r9, %tid.x;
	mov.u32 	%r10, %ctaid.x;
	mov.u32 	%r1, %ntid.x;
	mad.lo.s32 	%r15, %r10, %r1, %r9;
	setp.ge.s32 	%p1, %r15, %r7;
	@%p1 bra 	$L__BB1_3;
	add.s32 	%r11, %r8, -1;
	mul.lo.s32 	%r3, %r11, %r7;
	mov.u32 	%r12, %nctaid.x;
	mul.lo.s32 	%r4, %r12, %r1;
	cvta.to.global.u64 	%rd1, %rd3;
	cvta.to.global.u64 	%rd2, %rd4;
	mul.wide.s32 	%rd9, %r7, 4;
$L__BB1_2:
	add.s32 	%r13, %r15, %r3;
	mul.wide.s32 	%rd5, %r13, 4;
	add.s64 	%rd6, %rd1, %rd5;
	ld.global.f32 	%f2, [%rd6];
	add.s32 	%r14, %r13, %r7;
	mul.wide.s32 	%rd7, %r14, 4;
	add.s64 	%rd8, %rd2, %rd7;
	ld.global.f32 	%f3, [%rd8];
	fma.rn.f32 	%f4, %f1, %f3, %f2;
	add.s64 	%rd10, %rd6, %rd9;
	st.global.f32 	[%rd10], %f4;
	add.s32 	%r15, %r15, %r4;
	setp.lt.s32 	%p2, %r15, %r7;
	@%p2 bra 	$L__BB1_2;
$L__BB1_3:
	ret;

}


// ===== COMPILED SASS (sm_100) =====

	.target	sm_100

	.elftype	@"ET_EXEC"


//--------------------- .note.nv.tkinfo           --------------------------
	.section	.note.nv.tkinfo,"",@"SHT_NOTE"
	.sectionflags	@"SHF_NOTE_NV_TKINFO"
	.tkinfo
        /*0018*/ 	.word	0x00000002
        /*0030*/ 	.string	""
        /*0030*/ 	.string	"ptxas"
        /*0030*/ 	.string	"Cuda compilation tools, release 13.0, V13.0.88"
        /*0030*/ 	.string	"Build cuda_13.0.r13.0/compiler.36424714_0"
        /*0030*/ 	.string	"-arch sm_100 -m 64 "



//--------------------- .note.nv.cuinfo           --------------------------
	.section	.note.nv.cuinfo,"",@"SHT_NOTE"
	.sectionflags	@"SHF_NOTE_NV_CUINFO"
        /*0018*/ 	.short	0x0002
        /*001a*/ 	.short	0x0064
        /*001c*/ 	.short	0x0082
	.zero		2


//--------------------- .nv.info                  --------------------------
	.section	.nv.info,"",@"SHT_CUDA_INFO"
	.align	4


	//----- nvinfo : EIATTR_REGCOUNT
	.align		4
        /*0000*/ 	.byte	0x04, 0x2f
        /*0002*/ 	.short	(.L_1 - .L_0)
	.align		4
.L_0:
        /*0004*/ 	.word	index@(_Z20euler_integration_vxPfS_S_iiif)
        /*0008*/ 	.word	0x0000001a


	//----- nvinfo : EIATTR_FRAME_SIZE
	.align		4
.L_1:
        /*000c*/ 	.byte	0x04, 0x11
        /*000e*/ 	.short	(.L_3 - .L_2)
	.align		4
.L_2:
        /*0010*/ 	.word	index@($__internal_0_$__cuda_sm3x_div_rn_noftz_f32_slowpath)
        /*0014*/ 	.word	0x00000000


	//----- nvinfo : EIATTR_FRAME_SIZE
	.align		4
.L_3:
        /*0018*/ 	.byte	0x04, 0x11
        /*001a*/ 	.short	(.L_5 - .L_4)
	.align		4
.L_4:
        /*001c*/ 	.word	index@(_Z20euler_integration_vxPfS_S_iiif)
        /*0020*/ 	.word	0x00000000


	//----- nvinfo : EIATTR_REGCOUNT
	.align		4
.L_5:
        /*0024*/ 	.byte	0x04, 0x2f
        /*0026*/ 	.short	(.L_7 - .L_6)
	.align		4
.L_6:
        /*0028*/ 	.word	index@(_Z19euler_integration_xPfS_iiif)
        /*002c*/ 	.word	0x00000014


	//----- nvinfo : EIATTR_FRAME_SIZE
	.align		4
.L_7:
        /*0030*/ 	.byte	0x04, 0x11
        /*0032*/ 	.short	(.L_9 - .L_8)
	.align		4
.L_8:
        /*0034*/ 	.word	index@(_Z19euler_integration_xPfS_iiif)
        /*0038*/ 	.word	0x00000000


	//----- nvinfo : EIATTR_MIN_STACK_SIZE
	.align		4
.L_9:
        /*003c*/ 	.byte	0x04, 0x12
        /*003e*/ 	.short	(.L_11 - .L_10)
	.align		4
.L_10:
        /*0040*/ 	.word	index@(_Z19euler_integration_xPfS_iiif)
        /*0044*/ 	.word	0x00000000


	//----- nvinfo : EIATTR_MIN_STACK_SIZE
	.align		4
.L_11:
        /*0048*/ 	.byte	0x04, 0x12
        /*004a*/ 	.short	(.L_13 - .L_12)
	.align		4
.L_12:
        /*004c*/ 	.word	index@(_Z20euler_integration_vxPfS_S_iiif)
        /*0050*/ 	.word	0x00000000
.L_13:


//--------------------- .nv.compat                --------------------------
	.section	.nv.compat,"",@"SHT_CUDA_COMPAT_INFO"
	.align	4
        /*0000*/ 	.byte	0x02, 0x09, 0x00, 0x00, 0x02, 0x02, 0x01, 0x00, 0x02, 0x05, 0x05, 0x00, 0x03, 0x07, 0x01, 0x01
        /*0010*/ 	.byte	0x02, 0x03, 0x00, 0x00, 0x02, 0x06, 0x01, 0x00, 0x04, 0x0b, 0x08, 0x00, 0x01, 0x00, 0x00, 0x00
        /*0020*/ 	.byte	0x00, 0x00, 0x00, 0x00


//--------------------- .nv.info._Z19euler_integration_xPfS_iiif --------------------------
	.section	.nv.info._Z19euler_integration_xPfS_iiif,"",@"SHT_CUDA_INFO"
	.sectionflags	@""
	.align	4


	//----- nvinfo : EIATTR_CUDA_API_VERSION
	.align		4
        /*0000*/ 	.byte	0x04, 0x37
        /*0002*/ 	.short	(.L_15 - .L_14)
.L_14:
        /*0004*/ 	.word	0x00000082


	//----- nvinfo : EIATTR_KPARAM_INFO
	.align		4
.L_15:
        /*0008*/ 	.byte	0x04, 0x17
        /*000a*/ 	.short	(.L_17 - .L_16)
.L_16:
        /*000c*/ 	.word	0x00000000
        /*0010*/ 	.short	0x0005
        /*0012*/ 	.short	0x001c
        /*0014*/ 	.byte	0x00, 0xf0, 0x11, 0x00


	//----- nvinfo : EIATTR_KPARAM_INFO
	.align		4
.L_17:
        /*0018*/ 	.byte	0x04, 0x17
        /*001a*/ 	.short	(.L_19 - .L_18)
.L_18:
        /*001c*/ 	.word	0x00000000
        /*0020*/ 	.short	0x0004
        /*0022*/ 	.short	0x0018
        /*0024*/ 	.byte	0x00, 0xf0, 0x11, 0x00


	//----- nvinfo : EIATTR_KPARAM_INFO
	.align		4
.L_19:
        /*0028*/ 	.byte	0x04, 0x17
        /*002a*/ 	.short	(.L_21 - .L_20)
.L_20:
        /*002c*/ 	.word	0x00000000
        /*0030*/ 	.short	0x0003
        /*0032*/ 	.short	0x0014
        /*0034*/ 	.byte	0x00, 0xf0, 0x11, 0x00


	//----- nvinfo : EIATTR_KPARAM_INFO
	.align		4
.L_21:
        /*0038*/ 	.byte	0x04, 0x17
        /*003a*/ 	.short	(.L_23 - .L_22)
.L_22:
        /*003c*/ 	.word	0x00000000
        /*0040*/ 	.short	0x0002
        /*0042*/ 	.short	0x0010
        /*0044*/ 	.byte	0x00, 0xf0, 0x11, 0x00


	//----- nvinfo : EIATTR_KPARAM_INFO
	.align		4
.L_23:
        /*0048*/ 	.byte	0x04, 0x17
        /*004a*/ 	.short	(.L_25 - .L_24)
.L_24:
        /*004c*/ 	.word	0x00000000
        /*0050*/ 	.short	0x0001
        /*0052*/ 	.short	0x0008
        /*0054*/ 	.byte	0x00, 0xf5, 0x21, 0x00


	//----- nvinfo : EIATTR_KPARAM_INFO
	.align		4
.L_25:
        /*0058*/ 	.byte	0x04, 0x17
        /*005a*/ 	.short	(.L_27 - .L_26)
.L_26:
        /*005c*/ 	.word	0x00000000
        /*0060*/ 	.short	0x0000
        /*0062*/ 	.short	0x0000
        /*0064*/ 	.byte	0x00, 0xf5, 0x21, 0x00


	//----- nvinfo : EIATTR_SPARSE_MMA_MASK
	.align		4
.L_27:
        /*0068*/ 	.byte	0x03, 0x50
        /*006a*/ 	.short	0x0000


	//----- nvinfo : EIATTR_MAXREG_COUNT
	.align		4
        /*006c*/ 	.byte	0x03, 0x1b
        /*006e*/ 	.short	0x00ff


	//----- nvinfo : EIATTR_MERCURY_ISA_VERSION
	.align		4
        /*0070*/ 	.byte	0x03, 0x5f
        /*0072*/ 	.short	0x0101


	//----- nvinfo : EIATTR_VRC_CTA_INIT_COUNT
	.align		4
        /*0074*/ 	.byte	0x02, 0x4a
	.zero		1
	.zero		1


	//----- nvinfo : EIATTR_EXIT_INSTR_OFFSETS
	.align		4
        /*0078*/ 	.byte	0x04, 0x1c
        /*007a*/ 	.short	(.L_29 - .L_28)


	//   ....[0]....
.L_28:
        /*007c*/ 	.word	0x00000070


	//   ....[1]....
        /*0080*/ 	.word	0x000001c0


	//----- nvinfo : EIATTR_CRS_STACK_SIZE
	.align		4
.L_29:
        /*0084*/ 	.byte	0x04, 0x1e
        /*0086*/ 	.short	(.L_31 - .L_30)
.L_30:
        /*0088*/ 	.word	0x00000000


	//----- nvinfo : EIATTR_CBANK_PARAM_SIZE
	.align		4
.L_31:
        /*008c*/ 	.byte	0x03, 0x19
        /*008e*/ 	.short	0x0020


	//----- nvinfo : EIATTR_PARAM_CBANK
	.align		4
        /*0090*/ 	.byte	0x04, 0x0a
        /*0092*/ 	.short	(.L_33 - .L_32)
	.align		4
.L_32:
        /*0094*/ 	.word	index@(.nv.constant0._Z19euler_integration_xPfS_iiif)
        /*0098*/ 	.short	0x0380
        /*009a*/ 	.short	0x0020


	//----- nvinfo : EIATTR_SW_WAR
	.align		4
.L_33:
        /*009c*/ 	.byte	0x04, 0x36
        /*009e*/ 	.short	(.L_35 - .L_34)
.L_34:
        /*00a0*/ 	.word	0x00000008
.L_35:


//--------------------- .nv.info._Z20euler_integration_vxPfS_S_iiif --------------------------
	.section	.nv.info._Z20euler_integration_vxPfS_S_iiif,"",@"SHT_CUDA_INFO"
	.sectionflags	@""
	.align	4


	//----- nvinfo : EIATTR_CUDA_API_VERSION
	.align		4
        /*0000*/ 	.byte	0x04, 0x37
        /*0002*/ 	.short	(.L_37 - .L_36)
.L_36:
        /*0004*/ 	.word	0x00000082


	//----- nvinfo : EIATTR_KPARAM_INFO
	.align		4
.L_37:
        /*0008*/ 	.byte	0x04, 0x17
        /*000a*/ 	.short	(.L_39 - .L_38)
.L_38:
        /*000c*/ 	.word	0x00000000
        /*0010*/ 	.short	0x0006
        /*0012*/ 	.short	0x0024
        /*0014*/ 	.byte	0x00, 0xf0, 0x11, 0x00


	//----- nvinfo : EIATTR_KPARAM_INFO
	.align		4
.L_39:
        /*0018*/ 	.byte	0x04, 0x17
        /*001a*/ 	.short	(.L_41 - .L_40)
.L_40:
        /*001c*/ 	.word	0x00000000
        /*0020*/ 	.short	0x0005
        /*0022*/ 	.short	0x0020
        /*0024*/ 	.byte	0x00, 0xf0, 0x11, 0x00


	//----- nvinfo : EIATTR_KPARAM_INFO
	.align		4
.L_41:
        /*0028*/ 	.byte	0x04, 0x17
        /*002a*/ 	.short	(.L_43 - .L_42)
.L_42:
        /*002c*/ 	.word	0x00000000
        /*0030*/ 	.short	0x0004
        /*0032*/ 	.short	0x001c
        /*0034*/ 	.byte	0x00, 0xf0, 0x11, 0x00


	//----- nvinfo : EIATTR_KPARAM_INFO
	.align		4
.L_43:
        /*0038*/ 	.byte	0x04, 0x17
        /*003a*/ 	.short	(.L_45 - .L_44)
.L_44:
        /*003c*/ 	.word	0x00000000
        /*0040*/ 	.short	0x0003
        /*0042*/ 	.short	0x0018
        /*0044*/ 	.byte	0x00, 0xf0, 0x11, 0x00


	//----- nvinfo : EIATTR_KPARAM_INFO
	.align		4
.L_45:
        /*0048*/ 	.byte	0x04, 0x17
        /*004a*/ 	.short	(.L_47 - .L_46)
.L_46:
        /*004c*/ 	.word	0x00000000
        /*0050*/ 	.short	0x0002
        /*0052*/ 	.short	0x0010
        /*0054*/ 	.byte	0x00, 0xf5, 0x21, 0x00


	//----- nvinfo : EIATTR_KPARAM_INFO
	.align		4
.L_47:
        /*0058*/ 	.byte	0x04, 0x17
        /*005a*/ 	.short	(.L_49 - .L_48)
.L_48:
        /*005c*/ 	.word	0x00000000
        /*0060*/ 	.short	0x0001
        /*0062*/ 	.short	0x0008
        /*0064*/ 	.byte	0x00, 0xf5, 0x21, 0x00


	//----- nvinfo : EIATTR_KPARAM_INFO
	.align		4
.L_49:
        /*0068*/ 	.byte	0x04, 0x17
        /*006a*/ 	.short	(.L_51 - .L_50)
.L_50:
        /*006c*/ 	.word	0x00000000
        /*0070*/ 	.short	0x0000
        /*0072*/ 	.short	0x0000
        /*0074*/ 	.byte	0x00, 0xf5, 0x21, 0x00


	//----- nvinfo : EIATTR_SPARSE_MMA_MASK
	.align		4
.L_51:
        /*0078*/ 	.byte	0x03, 0x50
        /*007a*/ 	.short	0x0000


	//----- nvinfo : EIATTR_MAXREG_COUNT
	.align		4
        /*007c*/ 	.byte	0x03, 0x1b
        /*007e*/ 	.short	0x00ff


	//----- nvinfo : EIATTR_MERCURY_ISA_VERSION
	.align		4
        /*0080*/ 	.byte	0x03, 0x5f
        /*0082*/ 	.short	0x0101


	//----- nvinfo : EIATTR_VRC_CTA_INIT_COUNT
	.align		4
        /*0084*/ 	.byte	0x02, 0x4a
	.zero		1
	.zero		1


	//----- nvinfo : EIATTR_EXIT_INSTR_OFFSETS
	.align		4
        /*0088*/ 	.byte	0x04, 0x1c
        /*008a*/ 	.short	(.L_53 - .L_52)


	//   ....[0]....
.L_52:
        /*008c*/ 	.word	0x00000070


	//   ....[1]....
        /*0090*/ 	.word	0x00001030


	//----- nvinfo : EIATTR_CRS_STACK_SIZE
	.align		4
.L_53:
        /*0094*/ 	.byte	0x04, 0x1e
        /*0096*/ 	.short	(.L_55 - .L_54)
.L_54:
        /*0098*/ 	.word	0x00000000


	//----- nvinfo : EIATTR_CBANK_PARAM_SIZE
	.align		4
.L_55:
        /*009c*/ 	.byte	0x03, 0x19
        /*009e*/ 	.short	0x0028


	//----- nvinfo : EIATTR_PARAM_CBANK
	.align		4
        /*00a0*/ 	.byte	0x04, 0x0a
        /*00a2*/ 	.short	(.L_57 - .L_56)
	.align		4
.L_56:
        /*00a4*/ 	.word	index@(.nv.constant0._Z20euler_integration_vxPfS_S_iiif)
        /*00a8*/ 	.short	0x0380
        /*00aa*/ 	.short	0x0028


	//----- nvinfo : EIATTR_SW_WAR
	.align		4
.L_57:
        /*00ac*/ 	.byte	0x04, 0x36
        /*00ae*/ 	.short	(.L_59 - .L_58)
.L_58:
        /*00b0*/ 	.word	0x00000008
.L_59:


//--------------------- .nv.callgraph             --------------------------
	.section	.nv.callgraph,"",@"SHT_CUDA_CALLGRAPH"
	.align	4
	.sectionentsize	8
	.align		4
        /*0000*/ 	.word	0x00000000
	.align		4
        /*0004*/ 	.word	0xffffffff
	.align		4
        /*0008*/ 	.word	0x00000000
	.align		4
        /*000c*/ 	.word	0xfffffffe
	.align		4
        /*0010*/ 	.word	0x00000000
	.align		4
        /*0014*/ 	.word	0xfffffffd
	.align		4
        /*0018*/ 	.word	0x00000000
	.align		4
        /*001c*/ 	.word	0xfffffffc


//--------------------- .text._Z19euler_integration_xPfS_iiif --------------------------
	.section	.text._Z19euler_integration_xPfS_iiif,"ax",@progbits
	.align	128
        .global         _Z19euler_integration_xPfS_iiif
        .type           _Z19euler_integration_xPfS_iiif,@function
        .size           _Z19euler_integration_xPfS_iiif,(.L_x_24 - _Z19euler_integration_xPfS_iiif)
        .other          _Z19euler_integration_xPfS_iiif,@"STO_CUDA_ENTRY STV_DEFAULT"
_Z19euler_integration_xPfS_iiif:
.text._Z19euler_integration_xPfS_iiif:
[----:B------:R-:W-:Y:S01]  /*0000*/  LDC R1, c[0x0][0x37c] ;  /* 0x0000df00ff017b82 */ /* 0x000fe20000000800 */
[----:B------:R-:W0:Y:S07]  /*0010*/  S2R R0, SR_TID.X ;  /* 0x0000000000007919 */ /* 0x000e2e0000002100 */
[----:B------:R-:W0:Y:S08]  /*0020*/  S2UR UR4, SR_CTAID.X ;  /* 0x00000000000479c3 */ /* 0x000e300000002500 */
[----:B------:R-:W0:Y:S08]  /*0030*/  LDC R13, c[0x0][0x360] ;  /* 0x0000d800ff0d7b82 */ /* 0x000e300000000800 */
[----:B------:R-:W1:Y:S01]  /*0040*/  LDC R17, c[0x0][0x390] ;  /* 0x0000e400ff117b82 */ /* 0x000e620000000800 */
[----:B0-----:R-:W-:-:S05]  /*0050*/  IMAD R0, R13, UR4, R0 ;  /* 0x000000040d007c24 */ /* 0x001fca000f8e0200 */
[----:B-1----:R-:W-:-:S13]  /*0060*/  ISETP.GE.AND P0, PT, R0, R17, PT ;  /* 0x000000110000720c */ /* 0x002fda0003f06270 */
[----:B------:R-:W-:Y:S05]  /*0070*/  @P0 EXIT ;  /* 0x000000000000094d */ /* 0x000fea0003800000 */
[----:B------:R-:W0:Y:S01]  /*0080*/  LDC.64 R2, c[0x0][0x380] ;  /* 0x0000e000ff027b82 */ /* 0x000e220000000a00 */
[----:B------:R-:W1:Y:S01]  /*0090*/  LDCU UR5, c[0x0][0x370] ;  /* 0x00006e00ff0577ac */ /* 0x000e620008000800 */
[----:B------:R-:W2:Y:S06]  /*00a0*/  LDCU UR4, c[0x0][0x398] ;  /* 0x00007300ff0477ac */ /* 0x000eac0008000800 */
[----:B------:R-:W3:Y:S01]  /*00b0*/  LDC.64 R4, c[0x0][0x388] ;  /* 0x0000e200ff047b82 */ /* 0x000ee20000000a00 */
[----:B------:R-:W4:Y:S01]  /*00c0*/  LDCU.64 UR6, c[0x0][0x358] ;  /* 0x00006b00ff0677ac */ /* 0x000f220008000a00 */
[----:B------:R-:W0:Y:S01]  /*00d0*/  LDCU UR8, c[0x0][0x39c] ;  /* 0x00007380ff0877ac */ /* 0x000e220008000800 */
[----:B-1----:R-:W-:Y:S01]  /*00e0*/  IMAD R13, R13, UR5, RZ ;  /* 0x000000050d0d7c24 */ /* 0x002fe2000f8e02ff */
[----:B--2---:R-:W-:-:S12]  /*00f0*/  UIADD3 UR4, UPT, UPT, UR4, -0x1, URZ ;  /* 0xffffffff04047890 */ /* 0x004fd8000fffe0ff */
.L_x_0:
[----:B------:R-:W-:-:S05]  /*0100*/  IMAD R7, R17, UR4, R0 ;  /* 0x0000000411077c24 */ /* 0x000fca000f8e0200 */
[C---:B------:R-:W-:Y:S01]  /*0110*/  IADD3 R9, PT, PT, R7.reuse, R17, RZ ;  /* 0x0000001107097210 */ /* 0x040fe20007ffe0ff */
[----:B0-----:R-:W-:-:S04]  /*0120*/  IMAD.WIDE R6, R7, 0x4, R2 ;  /* 0x0000000407067825 */ /* 0x001fc800078e0202 */
[----:B---3--:R-:W-:Y:S01]  /*0130*/  IMAD.WIDE R8, R9, 0x4, R4 ;  /* 0x0000000409087825 */ /* 0x008fe200078e0204 */
[----:B----4-:R-:W2:Y:S05]  /*0140*/  LDG.E R12, desc[UR6][R6.64] ;  /* 0x00000006060c7981 */ /* 0x010eaa000c1e1900 */
[----:B------:R-:W2:Y:S01]  /*0150*/  LDG.E R9, desc[UR6][R8.64] ;  /* 0x0000000608097981 */ /* 0x000ea2000c1e1900 */
[----:B-1----:R-:W-:Y:S01]  /*0160*/  IMAD.WIDE R10, R17, 0x4, R6 ;  /* 0x00000004110a7825 */ /* 0x002fe200078e0206 */
[----:B------:R-:W-:-:S04]  /*0170*/  IADD3 R0, PT, PT, R13, R0, RZ ;  /* 0x000000000d007210 */ /* 0x000fc80007ffe0ff */
[----:B------:R-:W-:Y:S01]  /*0180*/  ISETP.GE.AND P0, PT, R0, R17, PT ;  /* 0x000000110000720c */ /* 0x000fe20003f06270 */
[----:B--2---:R-:W-:-:S05]  /*0190*/  FFMA R15, R9, UR8, R12 ;  /* 0x00000008090f7c23 */ /* 0x004fca000800000c */
[----:B------:R1:W-:Y:S07]  /*01a0*/  STG.E desc[UR6][R10.64], R15 ;  /* 0x0000000f0a007986 */ /* 0x0003ee000c101906 */
[----:B------:R-:W-:Y:S05]  /*01b0*/  @!P0 BRA `(.L_x_0) ;  /* 0xfffffffc00d08947 */ /* 0x000fea000383ffff */
[----:B------:R-:W-:Y:S05]  /*01c0*/  EXIT ;  /* 0x000000000000794d */ /* 0x000fea0003800000 */
.L_x_1:
[----:B------:R-:W-:-:S00]  /*01d0*/  BRA `(.L_x_1) ;  /* 0xfffffffc00fc7947 */ /* 0x000fc0000383ffff */
[----:B------:R-:W-:-:S00]  /*01e0*/  NOP ;  /* 0x0000000000007918 */ /* 0x000fc00000000000 */
        /* <DEDUP_REMOVED lines=9> */
.L_x_24:


//--------------------- .text._Z20euler_integration_vxPfS_S_iiif --------------------------
	.section	.text._Z20euler_integration_vxPfS_S_iiif,"ax",@progbits
	.align	128
        .global         _Z20euler_integration_vxPfS_S_iiif
        .type           _Z20euler_integration_vxPfS_S_iiif,@function
        .size           _Z20euler_integration_vxPfS_S_iiif,(.L_x_23 - _Z20euler_integration_vxPfS_S_iiif)
        .other          _Z20euler_integration_vxPfS_S_iiif,@"STO_CUDA_ENTRY STV_DEFAULT"
_Z20euler_integration_vxPfS_S_iiif:
.text._Z20euler_integration_vxPfS_S_iiif:
[----:B------:R-:W-:Y:S01]  /*0000*/  LDC R1, c[0x0][0x37c] ;  /* 0x0000df00ff017b82 */ /* 0x000fe20000000800 */
[----:B------:R-:W0:Y:S07]  /*0010*/  S2R R2, SR_TID.X ;  /* 0x0000000000027919 */ /* 0x000e2e0000002100 */
[----:B------:R-:W0:Y:S01]  /*0020*/  S2UR UR4, SR_CTAID.X ;  /* 0x00000000000479c3 */ /* 0x000e220000002500 */
[----:B------:R-:W1:Y:S07]  /*0030*/  LDCU UR5, c[0x0][0x398] ;  /* 0x00007300ff0577ac */ /* 0x000e6e0008000800 */
[----:B------:R-:W0:Y:S02]  /*0040*/  LDC R15, c[0x0][0x360] ;  /* 0x0000d800ff0f7b82 */ /* 0x000e240000000800 */
[----:B0-----:R-:W-:-:S05]  /*0050*/  IMAD R2, R15, UR4, R2 ;  /* 0x000000040f027c24 */ /* 0x001fca000f8e0202 */
[----:B-1----:R-:W-:-:S13]  /*0060*/  ISETP.GE.AND P0, PT, R2, UR5, PT ;  /* 0x0000000502007c0c */ /* 0x002fda000bf06270 */
[----:B------:R-:W-:Y:S05]  /*0070*/  @P0 EXIT ;  /* 0x000000000000094d */ /* 0x000fea0003800000 */
[----:B------:R-:W0:Y:S01]  /*0080*/  LDC R13, c[0x0][0x398] ;  /* 0x0000e600ff0d7b82 */ /* 0x000e220000000800 */
[----:B------:R-:W1:Y:S01]  /*0090*/  LDCU UR5, c[0x0][0x370] ;  /* 0x00006e00ff0577ac */ /* 0x000e620008000800 */
[----:B------:R-:W2:Y:S06]  /*00a0*/  LDCU UR4, c[0x0][0x3a0] ;  /* 0x00007400ff0477ac */ /* 0x000eac0008000800 */
[----:B------:R-:W3:Y:S01]  /*00b0*/  LDC.64 R10, c[0x0][0x390] ;  /* 0x0000e400ff0a7b82 */ /* 0x000ee20000000a00 */
[----:B------:R-:W4:Y:S01]  /*00c0*/  LDCU.64 UR6, c[0x0][0x358] ;  /* 0x00006b00ff0677ac */ /* 0x000f220008000a00 */
[----:B------:R-:W0:Y:S06]  /*00d0*/  LDCU UR8, c[0x0][0x3a4] ;  /* 0x00007480ff0877ac */ /* 0x000e2c0008000800 */
[----:B------:R-:W0:Y:S01]  /*00e0*/  LDC.64 R8, c[0x0][0x380] ;  /* 0x0000e000ff087b82 */ /* 0x000e220000000a00 */
[----:B-1----:R-:W-:Y:S01]  /*00f0*/  IMAD R15, R15, UR5, RZ ;  /* 0x000000050f0f7c24 */ /* 0x002fe2000f8e02ff */
[----:B--2---:R-:W-:-:S06]  /*0100*/  UIADD3 UR4, UPT, UPT, UR4, -0x1, URZ ;  /* 0xffffffff04047890 */ /* 0x004fcc000fffe0ff */
[----:B------:R-:W1:Y:S06]  /*0110*/  LDC.64 R6, c[0x0][0x388] ;  /* 0x0000e200ff067b82 */ /* 0x000e6c0000000a00 */
.L_x_10:
[----:B0-2---:R-:W-:-:S04]  /*0120*/  IMAD R5, R13, UR4, R2 ;  /* 0x000000040d057c24 */ /* 0x005fc8000f8e0202 */
[----:B------:R-:W-:-:S04]  /*0130*/  IMAD.WIDE R18, R5, 0x4, R8 ;  /* 0x0000000405127825 */ /* 0x000fc800078e0208 */
[C---:B-1----:R-:W-:Y:S01]  /*0140*/  IMAD.WIDE R20, R5.reuse, 0x4, R6 ;  /* 0x0000000405147825 */ /* 0x042fe200078e0206 */
[----:B----4-:R-:W2:Y:S03]  /*0150*/  LDG.E R0, desc[UR6][R18.64] ;  /* 0x0000000612007981 */ /* 0x010ea6000c1e1900 */
[----:B---3--:R-:W-:Y:S01]  /*0160*/  IMAD.WIDE R4, R5, 0x4, R10 ;  /* 0x0000000405047825 */ /* 0x008fe200078e020a */
[----:B------:R-:W3:Y:S04]  /*0170*/  LDG.E R3, desc[UR6][R20.64] ;  /* 0x0000000614037981 */ /* 0x000ee8000c1e1900 */
[----:B------:R0:W5:Y:S01]  /*0180*/  LDG.E R12, desc[UR6][R4.64] ;  /* 0x00000006040c7981 */ /* 0x000162000c1e1900 */
[----:B------:R-:W-:Y:S01]  /*0190*/  BSSY.RECONVERGENT B0, `(.L_x_2) ;  /* 0x0000048000007945 */ /* 0x000fe20003800200 */
[----:B------:R-:W-:Y:S01]  /*01a0*/  HFMA2 R17, -RZ, RZ, 1.875, 0 ;  /* 0x3f800000ff117431 */ /* 0x000fe200000001ff */
[----:B------:R-:W-:-:S02]  /*01b0*/  IADD3 R2, PT, PT, R15, R2, RZ ;  /* 0x000000020f027210 */ /* 0x000fc40007ffe0ff */
[----:B------:R-:W-:Y:S02]  /*01c0*/  MOV R14, 0x3f800000 ;  /* 0x3f800000000e7802 */ /* 0x000fe40000000f00 */
[----:B--2---:R-:W-:Y:S02]  /*01d0*/  FSETP.NEU.AND P0, PT, R0, 1, PT ;  /* 0x3f8000000000780b */ /* 0x004fe40003f0d000 */
[----:B---3--:R-:W-:-:S11]  /*01e0*/  FSETP.NEU.AND P1, PT, R3, 1, PT ;  /* 0x3f8000000300780b */ /* 0x008fd60003f2d000 */
[----:B0-----:R-:W-:Y:S05]  /*01f0*/  @!P0 BRA `(.L_x_3) ;  /* 0x0000000400048947 */ /* 0x001fea0003800000 */
[----:B------:R-:W-:-:S13]  /*0200*/  FSETP.NAN.AND P0, PT, |R0|, |R0|, PT ;  /* 0x400000000000720b */ /* 0x000fda0003f08200 */
[----:B------:R-:W-:Y:S01]  /*0210*/  @P0 FADD R14, R0, 2 ;  /* 0x40000000000e0421 */ /* 0x000fe20000000000 */
[----:B------:R-:W-:Y:S06]  /*0220*/  @P0 BRA `(.L_x_3) ;  /* 0x0000000000f80947 */ /* 0x000fec0003800000 */
[C---:B------:R-:W-:Y:S01]  /*0230*/  FMUL R19, |R0|.reuse, 16777216 ;  /* 0x4b80000000137820 */ /* 0x040fe20000400200 */
[----:B------:R-:W-:Y:S01]  /*0240*/  FSETP.GEU.AND P0, PT, |R0|, 1.175494350822287508e-38, PT ;  /* 0x008000000000780b */ /* 0x000fe20003f0e200 */
[----:B------:R-:W-:-:S03]  /*0250*/  HFMA2 R22, -RZ, RZ, 0.771484375, 0.21533203125 ;  /* 0x3a2c32e4ff167431 */ /* 0x000fc600000001ff */
[----:B------:R-:W-:-:S04]  /*0260*/  FSEL R19, R19, |R0|, !P0 ;  /* 0x4000000013137208 */ /* 0x000fc80004000000 */
[----:B------:R-:W-:-:S04]  /*0270*/  IADD3 R14, PT, PT, R19, -0x3f3504f3, RZ ;  /* 0xc0cafb0d130e7810 */ /* 0x000fc80007ffe0ff */
[----:B------:R-:W-:-:S04]  /*0280*/  LOP3.LUT R16, R14, 0xff800000, RZ, 0xc0, !PT ;  /* 0xff8000000e107812 */ /* 0x000fc800078ec0ff */
[-C--:B------:R-:W-:Y:S02]  /*0290*/  IADD3 R19, PT, PT, R19, -R16.reuse, RZ ;  /* 0x8000001013137210 */ /* 0x080fe40007ffe0ff */
[----:B------:R-:W-:-:S03]  /*02a0*/  I2FP.F32.S32 R16, R16 ;  /* 0x0000001000107245 */ /* 0x000fc60000201400 */
[C---:B------:R-:W-:Y:S01]  /*02b0*/  FADD R14, R19.reuse, 1 ;  /* 0x3f800000130e7421 */ /* 0x040fe20000000000 */
[----:B------:R-:W-:Y:S01]  /*02c0*/  FADD R21, R19, -1 ;  /* 0xbf80000013157421 */ /* 0x000fe20000000000 */
[----:B------:R-:W-:Y:S02]  /*02d0*/  FSEL R19, RZ, -24, P0 ;  /* 0xc1c00000ff137808 */ /* 0x000fe40000000000 */
[C---:B------:R-:W-:Y:S01]  /*02e0*/  FSETP.NEU.AND P0, PT, |R0|.reuse, +INF , PT ;  /* 0x7f8000000000780b */ /* 0x040fe20003f0d200 */
[----:B------:R-:W-:Y:S01]  /*02f0*/  FADD R23, R21, R21 ;  /* 0x0000001515177221 */ /* 0x000fe20000000000 */
[----:B------:R-:W0:Y:S02]  /*0300*/  MUFU.RCP R14, R14 ;  /* 0x0000000e000e7308 */ /* 0x000e240000001000 */
[----:B------:R-:W-:Y:S01]  /*0310*/  FSETP.NEU.AND P0, PT, R0, RZ, P0 ;  /* 0x000000ff0000720b */ /* 0x000fe2000070d000 */
[----:B0-----:R-:W-:Y:S01]  /*0320*/  FMUL R18, R14, R23 ;  /* 0x000000170e127220 */ /* 0x001fe20000400000 */
[----:B------:R-:W-:-:S03]  /*0330*/  FFMA R23, R16, 1.1920928955078125e-07, R19 ;  /* 0x3400000010177823 */ /* 0x000fc60000000013 */
[----:B------:R-:W-:Y:S01]  /*0340*/  FADD R20, R21, -R18 ;  /* 0x8000001215147221 */ /* 0x000fe20000000000 */
[C---:B------:R-:W-:Y:S01]  /*0350*/  FMUL R19, R18.reuse, R18 ;  /* 0x0000001212137220 */ /* 0x040fe20000400000 */
[----:B------:R-:W-:Y:S02]  /*0360*/  FFMA R16, R18, 1.4426950216293334961, R23 ;  /* 0x3fb8aa3b12107823 */ /* 0x000fe40000000017 */
[----:B------:R-:W-:Y:S01]  /*0370*/  FADD R20, R20, R20 ;  /* 0x0000001414147221 */ /* 0x000fe20000000000 */
[----:B------:R-:W-:Y:S01]  /*0380*/  FFMA R22, R19, R22, 0.0032181653659790754318 ;  /* 0x3b52e7db13167423 */ /* 0x000fe20000000016 */
[----:B------:R-:W-:Y:S02]  /*0390*/  FADD R23, R23, -R16 ;  /* 0x8000001017177221 */ /* 0x000fe40000000000 */
[----:B------:R-:W-:Y:S01]  /*03a0*/  FFMA R21, R21, -R18, R20 ;  /* 0x8000001215157223 */ /* 0x000fe20000000014 */
[----:B------:R-:W-:Y:S01]  /*03b0*/  FFMA R22, R19, R22, 0.018033718690276145935 ;  /* 0x3c93bb7313167423 */ /* 0x000fe20000000016 */
[----:B------:R-:W-:-:S02]  /*03c0*/  FFMA R20, R18, 1.4426950216293334961, R23 ;  /* 0x3fb8aa3b12147823 */ /* 0x000fc40000000017 */
[----:B------:R-:W-:Y:S01]  /*03d0*/  FMUL R21, R14, R21 ;  /* 0x000000150e157220 */ /* 0x000fe20000400000 */
[----:B------:R-:W-:-:S03]  /*03e0*/  FFMA R22, R19, R22, 0.12022458761930465698 ;  /* 0x3df6384f13167423 */ /* 0x000fc60000000016 */
[----:B------:R-:W-:Y:S01]  /*03f0*/  FFMA R23, R21, 1.4426950216293334961, R20 ;  /* 0x3fb8aa3b15177823 */ /* 0x000fe20000000014 */
[----:B------:R-:W-:-:S03]  /*0400*/  FMUL R19, R19, R22 ;  /* 0x0000001613137220 */ /* 0x000fc60000400000 */
[----:B------:R-:W-:Y:S01]  /*0410*/  FFMA R20, R18, 1.9251366722983220825e-08, R23 ;  /* 0x32a55e3412147823 */ /* 0x000fe20000000017 */
[----:B------:R-:W-:-:S04]  /*0420*/  FMUL R14, R19, 3 ;  /* 0x40400000130e7820 */ /* 0x000fc80000400000 */
[----:B------:R-:W-:-:S04]  /*0430*/  FFMA R14, R21, R14, R20 ;  /* 0x0000000e150e7223 */ /* 0x000fc80000000014 */
[----:B------:R-:W-:-:S04]  /*0440*/  FFMA R21, R18, R19, R14 ;  /* 0x0000001312157223 */ /* 0x000fc8000000000e */
[----:B------:R-:W-:-:S04]  /*0450*/  FADD R23, R16, R21 ;  /* 0x0000001510177221 */ /* 0x000fc80000000000 */
[----:B------:R-:W-:Y:S01]  /*0460*/  FMUL R14, R23, 2 ;  /* 0x40000000170e7820 */ /* 0x000fe20000400000 */
[----:B------:R-:W-:-:S03]  /*0470*/  FADD R16, -R16, R23 ;  /* 0x0000001710107221 */ /* 0x000fc60000000100 */
[----:B------:R-:W0:Y:S01]  /*0480*/  FRND R19, R14 ;  /* 0x0000000e00137307 */ /* 0x000e220000201000 */
[----:B------:R-:W-:Y:S01]  /*0490*/  FADD R16, R21, -R16 ;  /* 0x8000001015107221 */ /* 0x000fe20000000000 */
[----:B------:R-:W-:Y:S01]  /*04a0*/  FFMA R23, R23, 2, -R14 ;  /* 0x4000000017177823 */ /* 0x000fe2000000080e */
[----:B------:R-:W-:Y:S02]  /*04b0*/  MOV R21, 0x391fcb8e ;  /* 0x391fcb8e00157802 */ /* 0x000fe40000000f00 */
[----:B------:R-:W-:Y:S01]  /*04c0*/  FSETP.GT.AND P3, PT, |R14|, 152, PT ;  /* 0x431800000e00780b */ /* 0x000fe20003f64200 */
[----:B------:R-:W-:Y:S01]  /*04d0*/  FFMA R23, R16, 2, R23 ;  /* 0x4000000010177823 */ /* 0x000fe20000000017 */
[----:B0-----:R-:W-:Y:S01]  /*04e0*/  FADD R16, R14, -R19 ;  /* 0x800000130e107221 */ /* 0x001fe20000000000 */
[----:B------:R-:W-:-:S03]  /*04f0*/  FSETP.GT.AND P2, PT, R19, RZ, PT ;  /* 0x000000ff1300720b */ /* 0x000fc60003f44000 */
[----:B------:R-:W-:Y:S01]  /*0500*/  FADD R16, R16, R23 ;  /* 0x0000001710107221 */ /* 0x000fe20000000000 */
[----:B------:R-:W-:Y:S02]  /*0510*/  SEL R18, RZ, 0x83000000, P2 ;  /* 0x83000000ff127807 */ /* 0x000fe40001000000 */
[----:B------:R-:W-:Y:S01]  /*0520*/  FSETP.GEU.AND P2, PT, R14, RZ, PT ;  /* 0x000000ff0e00720b */ /* 0x000fe20003f4e000 */
[----:B------:R-:W-:Y:S01]  /*0530*/  FFMA R21, R16, R21, 0.0013391353422775864601 ;  /* 0x3aaf85ed10157423 */ /* 0x000fe20000000015 */
[----:B------:R-:W-:-:S03]  /*0540*/  IADD3 R19, PT, PT, R18, 0x7f000000, RZ ;  /* 0x7f00000012137810 */ /* 0x000fc60007ffe0ff */
[C---:B------:R-:W-:Y:S02]  /*0550*/  FFMA R23, R16.reuse, R21, 0.0096188392490148544312 ;  /* 0x3c1d985610177423 */ /* 0x040fe40000000015 */
[----:B------:R0:W1:Y:S02]  /*0560*/  F2I.NTZ R21, R14 ;  /* 0x0000000e00157305 */ /* 0x0000640000203100 */
[----:B------:R-:W-:-:S04]  /*0570*/  FFMA R23, R16, R23, 0.055503588169813156128 ;  /* 0x3d6357bb10177423 */ /* 0x000fc80000000017 */
[----:B------:R-:W-:Y:S01]  /*0580*/  FFMA R23, R16, R23, 0.24022644758224487305 ;  /* 0x3e75fdec10177423 */ /* 0x000fe20000000017 */
[----:B0-----:R-:W-:-:S03]  /*0590*/  FSEL R14, RZ, +INF , !P2 ;  /* 0x7f800000ff0e7808 */ /* 0x001fc60005000000 */
[----:B------:R-:W-:-:S04]  /*05a0*/  FFMA R23, R16, R23, 0.69314718246459960938 ;  /* 0x3f31721810177423 */ /* 0x000fc80000000017 */
[----:B------:R-:W-:Y:S01]  /*05b0*/  FFMA R16, R16, R23, 1 ;  /* 0x3f80000010107423 */ /* 0x000fe20000000017 */
[----:B-1----:R-:W-:Y:S01]  /*05c0*/  LEA R21, R21, -R18, 0x17 ;  /* 0x8000001215157211 */ /* 0x002fe200078eb8ff */
[----:B------:R-:W-:Y:S02]  /*05d0*/  @!P0 FADD R18, R0, R0 ;  /* 0x0000000000128221 */ /* 0x000fe40000000000 */
[----:B------:R-:W-:-:S04]  /*05e0*/  FMUL R16, R19, R16 ;  /* 0x0000001013107220 */ /* 0x000fc80000400000 */
[----:B------:R-:W-:Y:S01]  /*05f0*/  @!P3 FMUL R14, R21, R16 ;  /* 0x00000010150eb220 */ /* 0x000fe20000400000 */
[----:B------:R-:W-:-:S07]  /*0600*/  @!P0 LOP3.LUT R14, R18, 0x7fffffff, RZ, 0xc0, !PT ;  /* 0x7fffffff120e8812 */ /* 0x000fce00078ec0ff */
.L_x_3:
[----:B------:R-:W-:Y:S05]  /*0610*/  BSYNC.RECONVERGENT B0 ;  /* 0x0000000000007941 */ /* 0x000fea0003800200 */
.L_x_2:
[----:B------:R-:W-:Y:S04]  /*0620*/  BSSY.RECONVERGENT B0, `(.L_x_4) ;  /* 0x0000043000007945 */ /* 0x000fe80003800200 */
[----:B------:R-:W-:Y:S05]  /*0630*/  @!P1 BRA `(.L_x_5) ;  /* 0x0000000400049947 */ /* 0x000fea0003800000 */
[----:B------:R-:W-:-:S13]  /*0640*/  FSETP.NAN.AND P0, PT, |R3|, |R3|, PT ;  /* 0x400000030300720b */ /* 0x000fda0003f08200 */
[----:B------:R-:W-:Y:S01]  /*0650*/  @P0 FADD R17, R3, 2 ;  /* 0x4000000003110421 */ /* 0x000fe20000000000 */
[----:B------:R-:W-:Y:S06]  /*0660*/  @P0 BRA `(.L_x_5) ;  /* 0x0000000000f80947 */ /* 0x000fec0003800000 */
[C---:B------:R-:W-:Y:S01]  /*0670*/  FMUL R16, |R3|.reuse, 16777216 ;  /* 0x4b80000003107820 */ /* 0x040fe20000400200 */
[----:B------:R-:W-:Y:S01]  /*0680*/  FSETP.GEU.AND P0, PT, |R3|, 1.175494350822287508e-38, PT ;  /* 0x008000000300780b */ /* 0x000fe20003f0e200 */
[----:B------:R-:W-:-:S03]  /*0690*/  HFMA2 R22, -RZ, RZ, 0.771484375, 0.21533203125 ;  /* 0x3a2c32e4ff167431 */ /* 0x000fc600000001ff */
[----:B------:R-:W-:Y:S02]  /*06a0*/  FSEL R16, R16, |R3|, !P0 ;  /* 0x4000000310107208 */ /* 0x000fe40004000000 */
[----:B------:R-:W-:Y:S02]  /*06b0*/  FSEL R20, RZ, -24, P0 ;  /* 0xc1c00000ff147808 */ /* 0x000fe40000000000 */
[----:B------:R-:W-:Y:S02]  /*06c0*/  IADD3 R17, PT, PT, R16, -0x3f3504f3, RZ ;  /* 0xc0cafb0d10117810 */ /* 0x000fe40007ffe0ff */
[----:B------:R-:W-:Y:S02]  /*06d0*/  FSETP.NEU.AND P0, PT, |R3|, +INF , PT ;  /* 0x7f8000000300780b */ /* 0x000fe40003f0d200 */
[----:B------:R-:W-:Y:S02]  /*06e0*/  LOP3.LUT R17, R17, 0xff800000, RZ, 0xc0, !PT ;  /* 0xff80000011117812 */ /* 0x000fe400078ec0ff */
[----:B------:R-:W-:-:S02]  /*06f0*/  FSETP.NEU.AND P0, PT, R3, RZ, P0 ;  /* 0x000000ff0300720b */ /* 0x000fc4000070d000 */
[-C--:B------:R-:W-:Y:S02]  /*0700*/  IADD3 R21, PT, PT, R16, -R17.reuse, RZ ;  /* 0x8000001110157210 */ /* 0x080fe40007ffe0ff */
[----:B------:R-:W-:-:S03]  /*0710*/  I2FP.F32.S32 R17, R17 ;  /* 0x0000001100117245 */ /* 0x000fc60000201400 */
[C---:B------:R-:W-:Y:S01]  /*0720*/  FADD R16, R21.reuse, 1 ;  /* 0x3f80000015107421 */ /* 0x040fe20000000000 */
[----:B------:R-:W-:Y:S01]  /*0730*/  FADD R21, R21, -1 ;  /* 0xbf80000015157421 */ /* 0x000fe20000000000 */
[----:B------:R-:W-:-:S03]  /*0740*/  FFMA R23, R17, 1.1920928955078125e-07, R20 ;  /* 0x3400000011177823 */ /* 0x000fc60000000014 */
[----:B------:R-:W-:Y:S01]  /*0750*/  FADD R19, R21, R21 ;  /* 0x0000001515137221 */ /* 0x000fe20000000000 */
[----:B------:R-:W0:Y:S01]  /*0760*/  MUFU.RCP R16, R16 ;  /* 0x0000001000107308 */ /* 0x000e220000001000 */
[----:B------:R-:W-:Y:S02]  /*0770*/  @!P0 FADD R3, R3, R3 ;  /* 0x0000000303038221 */ /* 0x000fe40000000000 */
[----:B0-----:R-:W-:-:S04]  /*0780*/  FMUL R18, R16, R19 ;  /* 0x0000001310127220 */ /* 0x001fc80000400000 */
        /* <DEDUP_REMOVED lines=15> */
[----:B------:R-:W-:Y:S01]  /*0880*/  FFMA R16, R21, R16, R20 ;  /* 0x0000001015107223 */ /* 0x000fe20000000014 */
[----:B------:R-:W-:-:S03]  /*0890*/  MOV R20, 0x391fcb8e ;  /* 0x391fcb8e00147802 */ /* 0x000fc60000000f00 */
[----:B------:R-:W-:-:S04]  /*08a0*/  FFMA R18, R18, R19, R16 ;  /* 0x0000001312127223 */ /* 0x000fc80000000010 */
[----:B------:R-:W-:-:S04]  /*08b0*/  FADD R21, R17, R18 ;  /* 0x0000001211157221 */ /* 0x000fc80000000000 */
[----:B------:R-:W-:Y:S01]  /*08c0*/  FMUL R16, R21, 2 ;  /* 0x4000000015107820 */ /* 0x000fe20000400000 */
[----:B------:R-:W-:-:S03]  /*08d0*/  FADD R17, -R17, R21 ;  /* 0x0000001511117221 */ /* 0x000fc60000000100 */
[----:B------:R-:W0:Y:S01]  /*08e0*/  FRND R19, R16 ;  /* 0x0000001000137307 */ /* 0x000e220000201000 */
[----:B------:R-:W-:Y:S01]  /*08f0*/  FADD R18, R18, -R17 ;  /* 0x8000001112127221 */ /* 0x000fe20000000000 */
[----:B------:R-:W-:Y:S01]  /*0900*/  FFMA R21, R21, 2, -R16 ;  /* 0x4000000015157823 */ /* 0x000fe20000000810 */
[----:B------:R-:W-:-:S03]  /*0910*/  FSETP.GT.AND P2, PT, |R16|, 152, PT ;  /* 0x431800001000780b */ /* 0x000fc60003f44200 */
[----:B------:R-:W-:Y:S02]  /*0920*/  FFMA R18, R18, 2, R21 ;  /* 0x4000000012127823 */ /* 0x000fe40000000015 */
[----:B------:R-:W1:Y:S01]  /*0930*/  F2I.NTZ R21, R16 ;  /* 0x0000001000157305 */ /* 0x000e620000203100 */
[----:B0-----:R-:W-:Y:S01]  /*0940*/  FADD R17, R16, -R19 ;  /* 0x8000001310117221 */ /* 0x001fe20000000000 */
[----:B------:R-:W-:-:S03]  /*0950*/  FSETP.GT.AND P1, PT, R19, RZ, PT ;  /* 0x000000ff1300720b */ /* 0x000fc60003f24000 */
[----:B------:R-:W-:-:S04]  /*0960*/  FADD R17, R17, R18 ;  /* 0x0000001211117221 */ /* 0x000fc80000000000 */
[----:B------:R-:W-:-:S04]  /*0970*/  FFMA R18, R17, R20, 0.0013391353422775864601 ;  /* 0x3aaf85ed11127423 */ /* 0x000fc80000000014 */
[----:B------:R-:W-:-:S04]  /*0980*/  FFMA R18, R17, R18, 0.0096188392490148544312 ;  /* 0x3c1d985611127423 */ /* 0x000fc80000000012 */
[----:B------:R-:W-:-:S04]  /*0990*/  FFMA R18, R17, R18, 0.055503588169813156128 ;  /* 0x3d6357bb11127423 */ /* 0x000fc80000000012 */
[C---:B------:R-:W-:Y:S01]  /*09a0*/  FFMA R20, R17.reuse, R18, 0.24022644758224487305 ;  /* 0x3e75fdec11147423 */ /* 0x040fe20000000012 */
[----:B------:R-:W-:Y:S02]  /*09b0*/  SEL R18, RZ, 0x83000000, P1 ;  /* 0x83000000ff127807 */ /* 0x000fe40000800000 */
[----:B------:R-:W-:Y:S01]  /*09c0*/  FSETP.GEU.AND P1, PT, R16, RZ, PT ;  /* 0x000000ff1000720b */ /* 0x000fe20003f2e000 */
[----:B------:R-:W-:Y:S01]  /*09d0*/  FFMA R20, R17, R20, 0.69314718246459960938 ;  /* 0x3f31721811147423 */ /* 0x000fe20000000014 */
[----:B------:R-:W-:Y:S02]  /*09e0*/  IADD3 R19, PT, PT, R18, 0x7f000000, RZ ;  /* 0x7f00000012137810 */ /* 0x000fe40007ffe0ff */
[----:B-1----:R-:W-:Y:S01]  /*09f0*/  LEA R21, R21, -R18, 0x17 ;  /* 0x8000001215157211 */ /* 0x002fe200078eb8ff */
[----:B------:R-:W-:Y:S01]  /*0a00*/  FFMA R20, R17, R20, 1 ;  /* 0x3f80000011147423 */ /* 0x000fe20000000014 */
[----:B------:R-:W-:-:S03]  /*0a10*/  FSEL R17, RZ, +INF , !P1 ;  /* 0x7f800000ff117808 */ /* 0x000fc60004800000 */
[----:B------:R-:W-:-:S04]  /*0a20*/  FMUL R20, R19, R20 ;  /* 0x0000001413147220 */ /* 0x000fc80000400000 */
[----:B------:R-:W-:Y:S01]  /*0a30*/  @!P2 FMUL R17, R21, R20 ;  /* 0x000000141511a220 */ /* 0x000fe20000400000 */
[----:B------:R-:W-:-:S07]  /*0a40*/  @!P0 LOP3.LUT R17, R3, 0x7fffffff, RZ, 0xc0, !PT ;  /* 0x7fffffff03118812 */ /* 0x000fce00078ec0ff */
.L_x_5:
[----:B------:R-:W-:Y:S05]  /*0a50*/  BSYNC.RECONVERGENT B0 ;  /* 0x0000000000007941 */ /* 0x000fea0003800200 */
.L_x_4:
[----:B------:R-:W-:Y:S01]  /*0a60*/  FADD R16, R17, R14 ;  /* 0x0000000e11107221 */ /* 0x000fe20000000000 */
[----:B------:R-:W-:Y:S01]  /*0a70*/  BSSY.RECONVERGENT B0, `(.L_x_6) ;  /* 0x0000049000007945 */ /* 0x000fe20003800200 */
[----:B------:R-:W-:Y:S01]  /*0a80*/  HFMA2 R3, -RZ, RZ, 1.875, 0 ;  /* 0x3f800000ff037431 */ /* 0x000fe200000001ff */
[----:B------:R-:W-:Y:S02]  /*0a90*/  ISETP.GE.AND P2, PT, R2, R13, PT ;  /* 0x0000000d0200720c */ /* 0x000fe40003f46270 */
[----:B------:R-:W-:-:S13]  /*0aa0*/  FSETP.NEU.AND P0, PT, R16, 1, PT ;  /* 0x3f8000001000780b */ /* 0x000fda0003f0d000 */
[----:B------:R-:W-:Y:S05]  /*0ab0*/  @!P0 BRA `(.L_x_7) ;  /* 0x0000000400108947 */ /* 0x000fea0003800000 */
[----:B------:R-:W-:-:S13]  /*0ac0*/  FSETP.NAN.AND P0, PT, |R16|, |R16|, PT ;  /* 0x400000101000720b */ /* 0x000fda0003f08200 */
[----:B------:R-:W-:Y:S01]  /*0ad0*/  @P0 FADD R3, R16, 1.5 ;  /* 0x3fc0000010030421 */ /* 0x000fe20000000000 */
[----:B------:R-:W-:Y:S06]  /*0ae0*/  @P0 BRA `(.L_x_7) ;  /* 0x0000000400040947 */ /* 0x000fec0003800000 */
[----:B------:R-:W-:-:S04]  /*0af0*/  FSETP.NEU.AND P0, PT, |R16|, +INF , PT ;  /* 0x7f8000001000780b */ /* 0x000fc80003f0d200 */
[----:B------:R-:W-:-:S13]  /*0b00*/  FSETP.NEU.AND P0, PT, R16, RZ, P0 ;  /* 0x000000ff1000720b */ /* 0x000fda000070d000 */
[----:B------:R-:W-:-:S05]  /*0b10*/  @!P0 FADD R3, R16, R16 ;  /* 0x0000001010038221 */ /* 0x000fca0000000000 */
[----:B------:R-:W-:Y:S01]  /*0b20*/  @!P0 LOP3.LUT R3, R3, 0x7fffffff, RZ, 0xc0, !PT ;  /* 0x7fffffff03038812 */ /* 0x000fe200078ec0ff */
[----:B------:R-:W-:Y:S06]  /*0b30*/  @!P0 BRA `(.L_x_7) ;  /* 0x0000000000f08947 */ /* 0x000fec0003800000 */
[C---:B------:R-:W-:Y:S01]  /*0b40*/  FMUL R3, |R16|.reuse, 16777216 ;  /* 0x4b80000010037820 */ /* 0x040fe20000400200 */
[----:B------:R-:W-:Y:S02]  /*0b50*/  FSETP.GEU.AND P0, PT, |R16|, 1.175494350822287508e-38, PT ;  /* 0x008000001000780b */ /* 0x000fe40003f0e200 */
[----:B------:R-:W-:Y:S02]  /*0b60*/  MOV R22, 0x3a2c32e4 ;  /* 0x3a2c32e400167802 */ /* 0x000fe40000000f00 */
[----:B------:R-:W-:Y:S02]  /*0b70*/  FSEL R3, R3, |R16|, !P0 ;  /* 0x4000001003037208 */ /* 0x000fe40004000000 */
[----:B------:R-:W-:Y:S02]  /*0b80*/  FSEL R19, RZ, -24, P0 ;  /* 0xc1c00000ff137808 */ /* 0x000fe40000000000 */
[----:B------:R-:W-:Y:S02]  /*0b90*/  IADD3 R16, PT, PT, R3, -0x3f3504f3, RZ ;  /* 0xc0cafb0d03107810 */ /* 0x000fe40007ffe0ff */
[----:B------:R-:W-:-:S02]  /*0ba0*/  FSETP.GEU.AND P3, PT, R14, -R17, PT ;  /* 0x800000110e00720b */ /* 0x000fc40003f6e000 */
[----:B------:R-:W-:-:S04]  /*0bb0*/  LOP3.LUT R16, R16, 0xff800000, RZ, 0xc0, !PT ;  /* 0xff80000010107812 */ /* 0x000fc800078ec0ff */
[-C--:B------:R-:W-:Y:S02]  /*0bc0*/  IADD3 R21, PT, PT, R3, -R16.reuse, RZ ;  /* 0x8000001003157210 */ /* 0x080fe40007ffe0ff */
[----:B------:R-:W-:-:S03]  /*0bd0*/  I2FP.F32.S32 R16, R16 ;  /* 0x0000001000107245 */ /* 0x000fc60000201400 */
[C---:B------:R-:W-:Y:S01]  /*0be0*/  FADD R3, R21.reuse, 1 ;  /* 0x3f80000015037421 */ /* 0x040fe20000000000 */
[----:B------:R-:W-:Y:S01]  /*0bf0*/  FADD R21, R21, -1 ;  /* 0xbf80000015157421 */ /* 0x000fe20000000000 */
[----:B------:R-:W-:-:S03]  /*0c00*/  FFMA R23, R16, 1.1920928955078125e-07, R19 ;  /* 0x3400000010177823 */ /* 0x000fc60000000013 */
[----:B------:R-:W-:Y:S01]  /*0c10*/  FADD R18, R21, R21 ;  /* 0x0000001515127221 */ /* 0x000fe20000000000 */
[----:B------:R-:W0:Y:S03]  /*0c20*/  MUFU.RCP R3, R3 ;  /* 0x0000000300037308 */ /* 0x000e260000001000 */
        /* <DEDUP_REMOVED lines=9> */
[----:B------:R-:W-:Y:S01]  /*0cc0*/  FFMA R23, R18, 1.4426950216293334961, R23 ;  /* 0x3fb8aa3b12177823 */ /* 0x000fe20000000017 */
[----:B------:R-:W-:-:S02]  /*0cd0*/  HFMA2 R21, -RZ, RZ, 0.64013671875, -15.109375 ;  /* 0x391fcb8eff157431 */ /* 0x000fc400000001ff */
        /* <DEDUP_REMOVED lines=9> */
[----:B------:R-:W-:Y:S01]  /*0d70*/  FMUL R3, R20, 1.5 ;  /* 0x3fc0000014037820 */ /* 0x000fe20000400000 */
[----:B------:R-:W-:-:S03]  /*0d80*/  FADD R16, -R16, R20 ;  /* 0x0000001410107221 */ /* 0x000fc60000000100 */
[----:B------:R-:W0:Y:S01]  /*0d90*/  FRND R18, R3 ;  /* 0x0000000300127307 */ /* 0x000e220000201000 */
[----:B------:R-:W-:Y:S01]  /*0da0*/  FADD R19, R19, -R16 ;  /* 0x8000001013137221 */ /* 0x000fe20000000000 */
[----:B------:R-:W-:Y:S01]  /*0db0*/  FFMA R20, R20, 1.5, -R3 ;  /* 0x3fc0000014147823 */ /* 0x000fe20000000803 */
[----:B------:R-:W-:-:S03]  /*0dc0*/  FSETP.GT.AND P0, PT, |R3|, 152, PT ;  /* 0x431800000300780b */ /* 0x000fc60003f04200 */
[----:B------:R-:W-:Y:S01]  /*0dd0*/  FFMA R19, R19, 1.5, R20 ;  /* 0x3fc0000013137823 */ /* 0x000fe20000000014 */
        /* <DEDUP_REMOVED lines=14> */
[----:B-1----:R-:W-:-:S03]  /*0ec0*/  LEA R19, R19, -R18, 0x17 ;  /* 0x8000001213137211 */ /* 0x002fc600078eb8ff */
[----:B------:R-:W-:-:S04]  /*0ed0*/  FMUL R14, R14, R21 ;  /* 0x000000150e0e7220 */ /* 0x000fc80000400000 */
[----:B------:R-:W-:Y:S01]  /*0ee0*/  @!P0 FMUL R3, R19, R14 ;  /* 0x0000000e13038220 */ /* 0x000fe20000400000 */
[----:B------:R-:W-:-:S07]  /*0ef0*/  @!P3 MOV R3, 0x7fffffff ;  /* 0x7fffffff0003b802 */ /* 0x000fce0000000f00 */
.L_x_7:
[----:B------:R-:W-:Y:S05]  /*0f00*/  BSYNC.RECONVERGENT B0 ;  /* 0x0000000000007941 */ /* 0x000fea0003800200 */
.L_x_6:
[----:B------:R-:W0:Y:S01]  /*0f10*/  MUFU.RCP R14, R3 ;  /* 0x00000003000e7308 */ /* 0x000e220000001000 */
[----:B------:R-:W-:Y:S01]  /*0f20*/  FMUL R0, R0, -39.5 ;  /* 0xc21e000000007820 */ /* 0x000fe20000400000 */
[----:B------:R-:W-:Y:S06]  /*0f30*/  BSSY.RECONVERGENT B0, `(.L_x_8) ;  /* 0x000000b000007945 */ /* 0x000fec0003800200 */
[----:B------:R-:W1:Y:S01]  /*0f40*/  FCHK P0, R0, R3 ;  /* 0x0000000300007302 */ /* 0x000e620000000000 */
[----:B0-----:R-:W-:-:S04]  /*0f50*/  FFMA R17, R14, -R3, 1 ;  /* 0x3f8000000e117423 */ /* 0x001fc80000000803 */
[----:B------:R-:W-:-:S04]  /*0f60*/  FFMA R17, R14, R17, R14 ;  /* 0x000000110e117223 */ /* 0x000fc8000000000e */
[----:B------:R-:W-:-:S04]  /*0f70*/  FFMA R14, R0, R17, RZ ;  /* 0x00000011000e7223 */ /* 0x000fc800000000ff */
[----:B------:R-:W-:-:S04]  /*0f80*/  FFMA R16, R14, -R3, R0 ;  /* 0x800000030e107223 */ /* 0x000fc80000000000 */
[----:B------:R-:W-:Y:S01]  /*0f90*/  FFMA R17, R17, R16, R14 ;  /* 0x0000001011117223 */ /* 0x000fe2000000000e */
[----:B-1----:R-:W-:Y:S06]  /*0fa0*/  @!P0 BRA `(.L_x_9) ;  /* 0x00000000000c8947 */ /* 0x002fec0003800000 */
[----:B------:R-:W-:-:S07]  /*0fb0*/  MOV R14, 0xfd0 ;  /* 0x00000fd0000e7802 */ /* 0x000fce0000000f00 */
[----:B-----5:R-:W-:Y:S05]  /*0fc0*/  CALL.REL.NOINC `($__internal_0_$__cuda_sm3x_div_rn_noftz_f32_slowpath) ;  /* 0x00000000001c7944 */ /* 0x020fea0003c00000 */
[----:B------:R-:W-:-:S07]  /*0fd0*/  MOV R17, R0 ;  /* 0x0000000000117202 */ /* 0x000fce0000000f00 */
.L_x_9:
[----:B------:R-:W-:Y:S05]  /*0fe0*/  BSYNC.RECONVERGENT B0 ;  /* 0x0000000000007941 */ /* 0x000fea0003800200 */
.L_x_8:
[----:B-----5:R-:W-:Y:S01]  /*0ff0*/  FFMA R17, R17, UR8, R12 ;  /* 0x0000000811117c23 */ /* 0x020fe2000800000c */
[----:B------:R-:W-:-:S05]  /*1000*/  IMAD.WIDE R4, R13, 0x4, R4 ;  /* 0x000000040d047825 */ /* 0x000fca00078e0204 */
[----:B------:R2:W-:Y:S01]  /*1010*/  STG.E desc[UR6][R4.64], R17 ;  /* 0x0000001104007986 */ /* 0x0005e2000c101906 */
[----:B------:R-:W-:Y:S05]  /*1020*/  @!P2 BRA `(.L_x_10) ;  /* 0xfffffff0003ca947 */ /* 0x000fea000383ffff */
[----:B------:R-:W-:Y:S05]  /*1030*/  EXIT ;  /* 0x000000000000794d */ /* 0x000fea0003800000 */
        .weak           $__internal_0_$__cuda_sm3x_div_rn_noftz_f32_slowpath
        .type           $__internal_0_$__cuda_sm3x_div_rn_noftz_f32_slowpath,@function
        .size           $__internal_0_$__cuda_sm3x_div_rn_noftz_f32_slowpath,(.L_x_23 - $__internal_0_$__cuda_sm3x_div_rn_noftz_f32_slowpath)
$__internal_0_$__cuda_sm3x_div_rn_noftz_f32_slowpath:
[----:B------:R-:W-:Y:S01]  /*1040*/  SHF.R.U32.HI R16, RZ, 0x17, R3 ;  /* 0x00000017ff107819 */ /* 0x000fe20000011603 */
[----:B------:R-:W-:Y:S01]  /*1050*/  BSSY.RECONVERGENT B1, `(.L_x_11) ;  /* 0x0000063000017945 */ /* 0x000fe20003800200 */
[----:B------:R-:W-:Y:S02]  /*1060*/  SHF.R.U32.HI R17, RZ, 0x17, R0 ;  /* 0x00000017ff117819 */ /* 0x000fe40000011600 */
[----:B------:R-:W-:Y:S02]  /*1070*/  LOP3.LUT R16, R16, 0xff, RZ, 0xc0, !PT ;  /* 0x000000ff10107812 */ /* 0x000fe400078ec0ff */
[----:B------:R-:W-:Y:S02]  /*1080*/  LOP3.LUT R19, R17, 0xff, RZ, 0xc0, !PT ;  /* 0x000000ff11137812 */ /* 0x000fe400078ec0ff */
[----:B------:R-:W-:Y:S02]  /*1090*/  IADD3 R21, PT, PT, R16, -0x1, RZ ;  /* 0xffffffff10157810 */ /* 0x000fe40007ffe0ff */
[----:B------:R-:W-:-:S02]  /*10a0*/  IADD3 R20, PT, PT, R19, -0x1, RZ ;  /* 0xffffffff13147810 */ /* 0x000fc40007ffe0ff */
[----:B------:R-:W-:Y:S02]  /*10b0*/  ISETP.GT.U32.AND P0, PT, R21, 0xfd, PT ;  /* 0x000000fd1500780c */ /* 0x000fe40003f04070 */
[----:B------:R-:W-:Y:S02]  /*10c0*/  MOV R18, R0 ;  /* 0x0000000000127202 */ /* 0x000fe40000000f00 */
[----:B------:R-:W-:-:S13]  /*10d0*/  ISETP.GT.U32.OR P0, PT, R20, 0xfd, P0 ;  /* 0x000000fd1400780c */ /* 0x000fda0000704470 */
[----:B------:R-:W-:Y:S01]  /*10e0*/  @!P0 MOV R17, RZ ;  /* 0x000000ff00118202 */ /* 0x000fe20000000f00 */
[----:B------:R-:W-:Y:S06]  /*10f0*/  @!P0 BRA `(.L_x_12) ;  /* 0x00000000005c8947 */ /* 0x000fec0003800000 */
[----:B------:R-:W-:Y:S02]  /*1100*/  FSETP.GTU.FTZ.AND P1, PT, |R3|, +INF , PT ;  /* 0x7f8000000300780b */ /* 0x000fe40003f3c200 */
[----:B------:R-:W-:-:S04]  /*1110*/  FSETP.GTU.FTZ.AND P0, PT, |R0|, +INF , PT ;  /* 0x7f8000000000780b */ /* 0x000fc80003f1c200 */
[----:B------:R-:W-:-:S13]  /*1120*/  PLOP3.LUT P0, PT, P0, P1, PT, 0xf8, 0x8f ;  /* 0x00000000008f781c */ /* 0x000fda0000703f70 */
[----:B------:R-:W-:Y:S05]  /*1130*/  @P0 BRA `(.L_x_13) ;  /* 0x00000004004c0947 */ /* 0x000fea0003800000 */
[----:B------:R-:W-:-:S13]  /*1140*/  LOP3.LUT P0, RZ, R3, 0x7fffffff, R18, 0xc8, !PT ;  /* 0x7fffffff03ff7812 */ /* 0x000fda000780c812 */
[----:B------:R-:W-:Y:S05]  /*1150*/  @!P0 BRA `(.L_x_14) ;  /* 0x00000004003c8947 */ /* 0x000fea0003800000 */
[C---:B------:R-:W-:Y:S02]  /*1160*/  FSETP.NEU.FTZ.AND P3, PT, |R0|.reuse, +INF , PT ;  /* 0x7f8000000000780b */ /* 0x040fe40003f7d200 */
[----:B------:R-:W-:Y:S02]  /*1170*/  FSETP.NEU.FTZ.AND P1, PT, |R3|, +INF , PT ;  /* 0x7f8000000300780b */ /* 0x000fe40003f3d200 */
[----:B------:R-:W-:-:S11]  /*1180*/  FSETP.NEU.FTZ.AND P0, PT, |R0|, +INF , PT ;  /* 0x7f8000000000780b */ /* 0x000fd60003f1d200 */
[----:B------:R-:W-:Y:S05]  /*1190*/  @!P1 BRA !P3, `(.L_x_14) ;  /* 0x00000004002c9947 */ /* 0x000fea0005800000 */
[----:B------:R-:W-:-:S04]  /*11a0*/  LOP3.LUT P3, RZ, R18, 0x7fffffff, RZ, 0xc0, !PT ;  /* 0x7fffffff12ff7812 */ /* 0x000fc8000786c0ff */
[----:B------:R-:W-:-:S13]  /*11b0*/  PLOP3.LUT P1, PT, P1, P3, PT, 0x2f, 0xf2 ;  /* 0x0000000000f2781c */ /* 0x000fda0000f26577 */
[----:B------:R-:W-:Y:S05]  /*11c0*/  @P1 BRA `(.L_x_15) ;  /* 0x0000000400181947 */ /* 0x000fea0003800000 */
[----:B------:R-:W-:-:S04]  /*11d0*/  LOP3.LUT P1, RZ, R3, 0x7fffffff, RZ, 0xc0, !PT ;  /* 0x7fffffff03ff7812 */ /* 0x000fc8000782c0ff */
[----:B------:R-:W-:-:S13]  /*11e0*/  PLOP3.LUT P0, PT, P0, P1, PT, 0x2f, 0xf2 ;  /* 0x0000000000f2781c */ /* 0x000fda0000702577 */
[----:B------:R-:W-:Y:S05]  /*11f0*/  @P0 BRA `(.L_x_16) ;  /* 0x0000000400000947 */ /* 0x000fea0003800000 */
[----:B------:R-:W-:Y:S02]  /*1200*/  ISETP.GE.AND P0, PT, R20, RZ, PT ;  /* 0x000000ff1400720c */ /* 0x000fe40003f06270 */
[----:B------:R-:W-:-:S11]  /*1210*/  ISETP.GE.AND P1, PT, R21, RZ, PT ;  /* 0x000000ff1500720c */ /* 0x000fd60003f26270 */
[----:B------:R-:W-:Y:S01]  /*1220*/  @P0 MOV R17, RZ ;  /* 0x000000ff00110202 */ /* 0x000fe20000000f00 */
[----:B------:R-:W-:Y:S01]  /*1230*/  @!P0 FFMA R18, R0, 1.84467440737095516160e+19, RZ ;  /* 0x5f80000000128823 */ /* 0x000fe200000000ff */
[----:B------:R-:W-:Y:S01]  /*1240*/  @!P0 MOV R17, 0xffffffc0 ;  /* 0xffffffc000118802 */ /* 0x000fe20000000f00 */
[----:B------:R-:W-:-:S03]  /*1250*/  @!P1 FFMA R3, R3, 1.84467440737095516160e+19, RZ ;  /* 0x5f80000003039823 */ /* 0x000fc600000000ff */
[----:B------:R-:W-:-:S07]  /*1260*/  @!P1 IADD3 R17, PT, PT, R17, 0x40, RZ ;  /* 0x0000004011119810 */ /* 0x000fce0007ffe0ff */
.L_x_12:
[----:B------:R-:W-:Y:S01]  /*1270*/  LEA R0, R16, 0xc0800000, 0x17 ;  /* 0xc080000010007811 */ /* 0x000fe200078eb8ff */
[----:B------:R-:W-:Y:S01]  /*1280*/  BSSY.RECONVERGENT B2, `(.L_x_17) ;  /* 0x0000036000027945 */ /* 0x000fe20003800200 */
[----:B------:R-:W-:Y:S02]  /*1290*/  IADD3 R19, PT, PT, R19, -0x7f, RZ ;  /* 0xffffff8113137810 */ /* 0x000fe40007ffe0ff */
[----:B------:R-:W-:-:S03]  /*12a0*/  IADD3 R20, PT, PT, -R0, R3, RZ ;  /* 0x0000000300147210 */ /* 0x000fc60007ffe1ff */
[C---:B------:R-:W-:Y:S01]  /*12b0*/  IMAD R0, R19.reuse, -0x800000, R18 ;  /* 0xff80000013007824 */ /* 0x040fe200078e0212 */
[----:B------:R0:W1:Y:S01]  /*12c0*/  MUFU.RCP R3, R20 ;  /* 0x0000001400037308 */ /* 0x0000620000001000 */
[----:B------:R-:W-:Y:S01]  /*12d0*/  FADD.FTZ R21, -R20, -RZ ;  /* 0x800000ff14157221 */ /* 0x000fe20000010100 */
[----:B0-----:R-:W-:-:S04]  /*12e0*/  IADD3 R20, PT, PT, R19, 0x7f, -R16 ;  /* 0x0000007f13147810 */ /* 0x001fc80007ffe810 */
[----:B------:R-:W-:Y:S01]  /*12f0*/  IADD3 R17, PT, PT, R20, R17, RZ ;  /* 0x0000001114117210 */ /* 0x000fe20007ffe0ff */
[----:B-1----:R-:W-:-:S04]  /*1300*/  FFMA R22, R3, R21, 1 ;  /* 0x3f80000003167423 */ /* 0x002fc80000000015 */
[----:B------:R-:W-:-:S04]  /*1310*/  FFMA R3, R3, R22, R3 ;  /* 0x0000001603037223 */ /* 0x000fc80000000003 */
[----:B------:R-:W-:-:S04]  /*1320*/  FFMA R18, R0, R3, RZ ;  /* 0x0000000300127223 */ /* 0x000fc800000000ff */
[----:B------:R-:W-:-:S04]  /*1330*/  FFMA R22, R21, R18, R0 ;  /* 0x0000001215167223 */ /* 0x000fc80000000000 */
[----:B------:R-:W-:-:S04]  /*1340*/  FFMA R18, R3, R22, R18 ;  /* 0x0000001603127223 */ /* 0x000fc80000000012 */
[----:B------:R-:W-:-:S04]  /*1350*/  FFMA R21, R21, R18, R0 ;  /* 0x0000001215157223 */ /* 0x000fc80000000000 */
[----:B------:R-:W-:-:S05]  /*1360*/  FFMA R0, R3, R21, R18 ;  /* 0x0000001503007223 */ /* 0x000fca0000000012 */
[----:B------:R-:W-:-:S04]  /*1370*/  SHF.R.U32.HI R16, RZ, 0x17, R0 ;  /* 0x00000017ff107819 */ /* 0x000fc80000011600 */
[----:B------:R-:W-:-:S04]  /*1380*/  LOP3.LUT R16, R16, 0xff, RZ, 0xc0, !PT ;  /* 0x000000ff10107812 */ /* 0x000fc800078ec0ff */
[----:B------:R-:W-:-:S04]  /*1390*/  IADD3 R19, PT, PT, R16, R17, RZ ;  /* 0x0000001110137210 */ /* 0x000fc80007ffe0ff */
[----:B------:R-:W-:-:S04]  /*13a0*/  IADD3 R16, PT, PT, R19, -0x1, RZ ;  /* 0xffffffff13107810 */ /* 0x000fc80007ffe0ff */
[----:B------:R-:W-:-:S13]  /*13b0*/  ISETP.GE.U32.AND P0, PT, R16, 0xfe, PT ;  /* 0x000000fe1000780c */ /* 0x000fda0003f06070 */
[----:B------:R-:W-:Y:S05]  /*13c0*/  @!P0 BRA `(.L_x_18) ;  /* 0x0000000000808947 */ /* 0x000fea0003800000 */
[----:B------:R-:W-:-:S13]  /*13d0*/  ISETP.GT.AND P0, PT, R19, 0xfe, PT ;  /* 0x000000fe1300780c */ /* 0x000fda0003f04270 */
[----:B------:R-:W-:Y:S05]  /*13e0*/  @P0 BRA `(.L_x_19) ;  /* 0x00000000006c0947 */ /* 0x000fea0003800000 */
[----:B------:R-:W-:-:S13]  /*13f0*/  ISETP.GE.AND P0, PT, R19, 0x1, PT ;  /* 0x000000011300780c */ /* 0x000fda0003f06270 */
[----:B------:R-:W-:Y:S05]  /*1400*/  @P0 BRA `(.L_x_20) ;  /* 0x0000000000740947 */ /* 0x000fea0003800000 */
[----:B------:R-:W-:Y:S02]  /*1410*/  ISETP.GE.AND P0, PT, R19, -0x18, PT ;  /* 0xffffffe81300780c */ /* 0x000fe40003f06270 */
[----:B------:R-:W-:-:S11]  /*1420*/  LOP3.LUT R0, R0, 0x80000000, RZ, 0xc0, !PT ;  /* 0x8000000000007812 */ /* 0x000fd600078ec0ff */
[----:B------:R-:W-:Y:S05]  /*1430*/  @!P0 BRA `(.L_x_20) ;  /* 0x0000000000688947 */ /* 0x000fea0003800000 */
[-CC-:B------:R-:W-:Y:S01]  /*1440*/  FFMA.RZ R16, R3, R21.reuse, R18.reuse ;  /* 0x0000001503107223 */ /* 0x180fe2000000c012 */
[C---:B------:R-:W-:Y:S02]  /*1450*/  ISETP.NE.AND P3, PT, R19.reuse, RZ, PT ;  /* 0x000000ff1300720c */ /* 0x040fe40003f65270 */
[----:B------:R-:W-:Y:S02]  /*1460*/  ISETP.NE.AND P1, PT, R19, RZ, PT ;  /* 0x000000ff1300720c */ /* 0x000fe40003f25270 */
[----:B------:R-:W-:Y:S01]  /*1470*/  LOP3.LUT R17, R16, 0x7fffff, RZ, 0xc0, !PT ;  /* 0x007fffff10117812 */ /* 0x000fe200078ec0ff */
[CCC-:B------:R-:W-:Y:S01]  /*1480*/  FFMA.RP R16, R3.reuse, R21.reuse, R18.reuse ;  /* 0x0000001503107223 */ /* 0x1c0fe20000008012 */
[----:B------:R-:W-:Y:S01]  /*1490*/  FFMA.RM R3, R3, R21, R18 ;  /* 0x0000001503037223 */ /* 0x000fe20000004012 */
[----:B------:R-:W-:Y:S02]  /*14a0*/  IADD3 R18, PT, PT, R19, 0x20, RZ ;  /* 0x0000002013127810 */ /* 0x000fe40007ffe0ff */
[----:B------:R-:W-:-:S02]  /*14b0*/  LOP3.LUT R17, R17, 0x800000, RZ, 0xfc, !PT ;  /* 0x0080000011117812 */ /* 0x000fc400078efcff */
[----:B------:R-:W-:Y:S02]  /*14c0*/  IADD3 R19, PT, PT, -R19, RZ, RZ ;  /* 0x000000ff13137210 */ /* 0x000fe40007ffe1ff */
[----:B------:R-:W-:Y:S02]  /*14d0*/  SHF.L.U32 R18, R17, R18, RZ ;  /* 0x0000001211127219 */ /* 0x000fe400000006ff */
[----:B------:R-:W-:Y:S02]  /*14e0*/  FSETP.NEU.FTZ.AND P0, PT, R16, R3, PT ;  /* 0x000000031000720b */ /* 0x000fe40003f1d000 */
[----:B------:R-:W-:Y:S02]  /*14f0*/  SEL R16, R19, RZ, P3 ;  /* 0x000000ff13107207 */ /* 0x000fe40001800000 */
[----:B------:R-:W-:Y:S02]  /*1500*/  ISETP.NE.AND P1, PT, R18, RZ, P1 ;  /* 0x000000ff1200720c */ /* 0x000fe40000f25270 */
[----:B------:R-:W-:-:S02]  /*1510*/  SHF.R.U32.HI R16, RZ, R16, R17 ;  /* 0x00000010ff107219 */ /* 0x000fc40000011611 */
[----:B------:R-:W-:Y:S02]  /*1520*/  PLOP3.LUT P0, PT, P0, P1, PT, 0xf8, 0x8f ;  /* 0x00000000008f781c */ /* 0x000fe40000703f70 */
[----:B------:R-:W-:Y:S02]  /*1530*/  SHF.R.U32.HI R18, RZ, 0x1, R16 ;  /* 0x00000001ff127819 */ /* 0x000fe40000011610 */
[----:B------:R-:W-:-:S04]  /*1540*/  SEL R3, RZ, 0x1, !P0 ;  /* 0x00000001ff037807 */ /* 0x000fc80004000000 */
[----:B------:R-:W-:-:S04]  /*1550*/  LOP3.LUT R3, R3, 0x1, R18, 0xf8, !PT ;  /* 0x0000000103037812 */ /* 0x000fc800078ef812 */
[----:B------:R-:W-:-:S04]  /*1560*/  LOP3.LUT R3, R3, R16, RZ, 0xc0, !PT ;  /* 0x0000001003037212 */ /* 0x000fc800078ec0ff */
[----:B------:R-:W-:-:S04]  /*1570*/  IADD3 R3, PT, PT, R18, R3, RZ ;  /* 0x0000000312037210 */ /* 0x000fc80007ffe0ff */
[----:B------:R-:W-:Y:S01]  /*1580*/  LOP3.LUT R0, R3, R0, RZ, 0xfc, !PT ;  /* 0x0000000003007212 */ /* 0x000fe200078efcff */
[----:B------:R-:W-:Y:S06]  /*1590*/  BRA `(.L_x_20) ;  /* 0x0000000000107947 */ /* 0x000fec0003800000 */
.L_x_19:
[----:B------:R-:W-:-:S04]  /*15a0*/  LOP3.LUT R0, R0, 0x80000000, RZ, 0xc0, !PT ;  /* 0x8000000000007812 */ /* 0x000fc800078ec0ff */
[----:B------:R-:W-:Y:S01]  /*15b0*/  LOP3.LUT R0, R0, 0x7f800000, RZ, 0xfc, !PT ;  /* 0x7f80000000007812 */ /* 0x000fe200078efcff */
[----:B------:R-:W-:Y:S06]  /*15c0*/  BRA `(.L_x_20) ;  /* 0x0000000000047947 */ /* 0x000fec0003800000 */
.L_x_18:
[----:B------:R-:W-:-:S07]  /*15d0*/  LEA R0, R17, R0, 0x17 ;  /* 0x0000000011007211 */ /* 0x000fce00078eb8ff */
.L_x_20:
[----:B------:R-:W-:Y:S05]  /*15e0*/  BSYNC.RECONVERGENT B2 ;  /* 0x0000000000027941 */ /* 0x000fea0003800200 */
.L_x_17:
[----:B------:R-:W-:Y:S05]  /*15f0*/  BRA `(.L_x_21) ;  /* 0x0000000000207947 */ /* 0x000fea0003800000 */
.L_x_16:
[----:B------:R-:W-:-:S04]  /*1600*/  LOP3.LUT R0, R3, 0x80000000, R18, 0x48, !PT ;  /* 0x8000000003007812 */ /* 0x000fc800078e4812 */
[----:B------:R-:W-:Y:S01]  /*1610*/  LOP3.LUT R0, R0, 0x7f800000, RZ, 0xfc, !PT ;  /* 0x7f80000000007812 */ /* 0x000fe200078efcff */
[----:B------:R-:W-:Y:S06]  /*1620*/  BRA `(.L_x_21) ;  /* 0x0000000000147947 */ /* 0x000fec0003800000 */
.L_x_15:
[----:B------:R-:W-:Y:S01]  /*1630*/  LOP3.LUT R0, R3, 0x80000000, R18, 0x48, !PT ;  /* 0x8000000003007812 */ /* 0x000fe200078e4812 */
[----:B------:R-:W-:Y:S06]  /*1640*/  BRA `(.L_x_21) ;  /* 0x00000000000c7947 */ /* 0x000fec0003800000 */
.L_x_14:
[----:B------:R-:W0:Y:S01]  /*1650*/  MUFU.RSQ R0, -QNAN ;  /* 0xffc0000000007908 */ /* 0x000e220000001400 */
[----:B------:R-:W-:Y:S05]  /*1660*/  BRA `(.L_x_21) ;  /* 0x0000000000047947 */ /* 0x000fea0003800000 */
.L_x_13:
[----:B------:R-:W-:-:S07]  /*1670*/  FADD.FTZ R0, R0, R3 ;  /* 0x0000000300007221 */ /* 0x000fce0000010000 */
.L_x_21:
[----:B------:R-:W-:Y:S05]  /*1680*/  BSYNC.RECONVERGENT B1 ;  /* 0x0000000000017941 */ /* 0x000fea0003800200 */
.L_x_11:
[----:B------:R-:W-:Y:S01]  /*1690*/  HFMA2 R17, -RZ, RZ, 0, 0 ;  /* 0x00000000ff117431 */ /* 0x000fe200000001ff */
[----:B------:R-:W-:-:S04]  /*16a0*/  MOV R16, R14 ;  /* 0x0000000e00107202 */ /* 0x000fc80000000f00 */
[----:B0-----:R-:W-:Y:S05]  /*16b0*/  RET.REL.NODEC R16 `(_Z20euler_integration_vxPfS_S_iiif) ;  /* 0xffffffe810507950 */ /* 0x001fea0003c3ffff */
.L_x_22:
        /* <DEDUP_REMOVED lines=12> */
.L_x_23:


//--------------------- .nv.shared.reserved.0     --------------------------
	.section	.nv.shared.reserved.0,"aw",@nobits
	.weak		__nv_reservedSMEM_offset_0_alias
	.size		__nv_reservedSMEM_offset_0_alias, 0, 64
	.other		__nv_reservedSMEM_offset_0_alias,@"STO_CUDA_RESERVED_SHARED STV_DEFAULT"
__nv_reservedSMEM_offset_0_alias:
	.zero		0
	.zero		64


//--------------------- .nv.constant0._Z19euler_integration_xPfS_iiif --------------------------
	.section	.nv.constant0._Z19euler_integration_xPfS_iiif,"a",@progbits
	.sectionflags	@""
	.align	4
.nv.constant0._Z19euler_integration_xPfS_iiif:
	.zero		928


//--------------------- .nv.constant0._Z20euler_integration_vxPfS_S_iiif --------------------------
	.section	.nv.constant0._Z20euler_integration_vxPfS_S_iiif,"a",@progbits
	.sectionflags	@""
	.align	4
.nv.constant0._Z20euler_integration_vxPfS_S_iiif:
	.zero		936


//--------------------- SYMBOLS --------------------------

	.type		.nv.reservedSmem.offset0,@object
	.size		.nv.reservedSmem.offset0,0x4
